// auto-generated by cutlass_sweep.conv — config: {"arch": "sm_100", "cluster_m": 2, "cluster_n": 1, "conv_kind": "dgrad", "dtype": "fp16", "ndim": 2, "tile_k": 32, "tile_m": 256, "tile_n": 64}
#include "cutlass/cutlass.h"
#include "cute/tensor.hpp"
#include "cutlass/kernel_hardware_info.hpp"
#include "cutlass/conv/convolution.h"
#include "cutlass/conv/dispatch_policy.hpp"
#include "cutlass/conv/collective/collective_builder.hpp"
#include "cutlass/conv/kernel/conv_universal.hpp"
#include "cutlass/conv/device/conv_universal_adapter.hpp"
#include "cutlass/epilogue/collective/collective_builder.hpp"

using namespace cute;
using Elem = cutlass::half_t;
using Acc  = float;
using LayoutAB = cutlass::layout::TensorNHWC;
using LayoutC  = cutlass::layout::TensorNHWC;
constexpr auto ConvOp = cutlass::conv::Operator::kDgrad;
using TileShape    = Shape<_256, _64, Shape<_32>>;
using ClusterShape = Shape<_2, _1, _1>;

using CollectiveEpilogue = typename cutlass::epilogue::collective::CollectiveBuilder<
    cutlass::arch::Sm100, cutlass::arch::OpClassTensorOp,
    TileShape, ClusterShape,
    cutlass::epilogue::collective::EpilogueTileAuto,
    Acc, Acc,
    Elem, LayoutC, 128 / cutlass::sizeof_bits<Elem>::value,
    Elem, LayoutC, 128 / cutlass::sizeof_bits<Elem>::value,
    cutlass::epilogue::collective::EpilogueScheduleAuto
  >::CollectiveOp;

using CollectiveMainloop = typename cutlass::conv::collective::CollectiveBuilder<
    cutlass::arch::Sm100, cutlass::arch::OpClassTensorOp, ConvOp,
    Elem, LayoutAB, 128 / cutlass::sizeof_bits<Elem>::value,
    Elem, LayoutAB, 128 / cutlass::sizeof_bits<Elem>::value,
    Acc,
    TileShape, ClusterShape,
    cutlass::conv::collective::StageCountAutoCarveout<
        static_cast<int>(sizeof(typename CollectiveEpilogue::SharedStorage))>,
    cutlass::conv::collective::KernelScheduleAuto
  >::CollectiveOp;

using ProblemShape = cutlass::conv::ConvProblemShape<
    ConvOp, CollectiveMainloop::DispatchPolicy::NumSpatialDimensions>;
using ConvKernel = cutlass::conv::kernel::ConvUniversal<
    ProblemShape, CollectiveMainloop, CollectiveEpilogue>;
using Conv = cutlass::conv::device::ConvUniversalAdapter<ConvKernel>;

auto* _anchor = &cutlass::device_kernel<ConvKernel>;


// ===== COMPILED SASS (sm_100a) =====

	.target	sm_100a

	.elftype	@"ET_EXEC"


//--------------------- .note.nv.tkinfo           --------------------------
	.section	.note.nv.tkinfo,"",@"SHT_NOTE"
	.sectionflags	@"SHF_NOTE_NV_TKINFO"
	.tkinfo
        /*0018*/ 	.word	0x00000002
        /*0030*/ 	.string	""
        /*0030*/ 	.string	"ptxas"
        /*0030*/ 	.string	"Cuda compilation tools, release 13.0, V13.0.88"
        /*0030*/ 	.string	"Build cuda_13.0.r13.0/compiler.36424714_0"
        /*0030*/ 	.string	"-arch sm_100a -m 64 "



//--------------------- .note.nv.cuinfo           --------------------------
	.section	.note.nv.cuinfo,"",@"SHT_NOTE"
	.sectionflags	@"SHF_NOTE_NV_CUINFO"
        /*0018*/ 	.short	0x0002
        /*001a*/ 	.short	0x0064
        /*001c*/ 	.short	0x0082
	.zero		2


//--------------------- .nv.info                  --------------------------
	.section	.nv.info,"",@"SHT_CUDA_INFO"
	.align	4


	//----- nvinfo : EIATTR_REGCOUNT
	.align		4
        /*0000*/ 	.byte	0x04, 0x2f
        /*0002*/ 	.short	(.L_19 - .L_18)
	.align		4
.L_18:
        /*0004*/ 	.word	index@(_ZN7cutlass13device_kernelINS_4conv6kernel13ConvUniversalINS1_16ConvProblemShapeILNS1_8OperatorE1ELi2EEENS1_10collective14CollectiveConvINS1_47MainloopSm100TmaUmmaWarpSpecializedImplicitGemmILS5_1ELi20ELi2ELi1ELi2EN4cute5tupleIJNSA_1CILi2EEENSC_ILi1EEESE_EEEEENSB_IJNSC_ILi256EEENSC_ILi64EEENSB_IJNSC_ILi32EEEEEEEEENS_6half_tESM_NSA_8TiledMMAINSA_8MMA_AtomIJNSA_26SM100_MMA_F16BF16_2x1SM_SSISM_SM_fLi256ELi64ELNSA_4UMMA5MajorE0ELSR_1ELNSQ_7ScaleInE0ELSS_0EEEEEENSA_6LayoutINSB_IJSE_SE_SE_EEENSB_IJNSC_ILi0EEESX_SX_EEEEENSB_IJNSA_10UnderscoreES10_S10_EEEEENS7_6detail27Sm100ImplicitGemmTileTraitsINSA_25SM100_TMA_2SM_LOAD_IM2COLENSA_14ComposedLayoutINSA_7SwizzleILi2ELi4ELi3EEENSA_18smem_ptr_flag_bitsILi16EEENSV_INSB_IJNSC_ILi8EEESJ_EEENSB_IJSJ_SE_EEEEEEEvEENS14_INSA_18SM100_TMA_2SM_LOADENS16_IS18_S1A_NSV_INSB_IJSJ_S1B_EEENSB_IJSE_SJ_EEEEEEEvEEEENS_8epilogue10collective18CollectiveEpilogueINS1O_23Sm100TmaWarpSpecializedILi3ELi2ELi32ELb1ELb0EEEJNSB_IJNSC_ILi128EEESI_SK_EEENSB_IJNSV_IS1T_SE_EENSV_ISJ_SE_EEEEESM_NSB_IJNSB_IJlllEEESE_SX_EEESM_S1Z_NS1O_6fusion15FusionCallbacksIS1S_NS20_17LinearCombinationISM_fSM_fLNS_15FloatRoundStyleE2EEES1U_S1X_JEEENSA_5SM1004TMEM4LOAD26SM100_TMEM_LOAD_32dp32b32xENSA_20SM90_TMA_LOAD_IM2COLES1F_NSA_39AutoVectorizingCopyWithAssumedAlignmentILi128EEENSA_21SM90_TMA_STORE_IM2COLES1F_S2C_S2C_EEEvvEEEEvNT_6ParamsE)
        /*0008*/ 	.word	0x0000007d


	//----- nvinfo : EIATTR_FRAME_SIZE
	.align		4
.L_19:
        /*000c*/ 	.byte	0x04, 0x11
        /*000e*/ 	.short	(.L_21 - .L_20)
	.align		4
.L_20:
        /*0010*/ 	.word	index@($__internal_2_$__cuda_sm10x_tcgen05_guardrail_trap_unallocated_columns_being_dealloced)
        /*0014*/ 	.word	0x00000008


	//----- nvinfo : EIATTR_FRAME_SIZE
	.align		4
.L_21:
        /*0018*/ 	.byte	0x04, 0x11
        /*001a*/ 	.short	(.L_23 - .L_22)
	.align		4
.L_22:
        /*001c*/ 	.word	index@($__internal_1_$__cuda_sm10x_tcgen05_guardrail_trap_phase_invalid_during_alloc)
        /*0020*/ 	.word	0x00000008


	//----- nvinfo : EIATTR_FRAME_SIZE
	.align		4
.L_23:
        /*0024*/ 	.byte	0x04, 0x11
        /*0026*/ 	.short	(.L_25 - .L_24)
	.align		4
.L_24:
        /*0028*/ 	.word	index@($__internal_0_$__cuda_sm10x_tcgen05_guardrail_trap_col_being_dealloced_not_returned_by_alloc)
        /*002c*/ 	.word	0x00000008


	//----- nvinfo : EIATTR_FRAME_SIZE
	.align		4
.L_25:
        /*0030*/ 	.byte	0x04, 0x11
        /*0032*/ 	.short	(.L_27 - .L_26)
	.align		4
.L_26:
        /*0034*/ 	.word	index@(_ZN7cutlass13device_kernelINS_4conv6kernel13ConvUniversalINS1_16ConvProblemShapeILNS1_8OperatorE1ELi2EEENS1_10collective14CollectiveConvINS1_47MainloopSm100TmaUmmaWarpSpecializedImplicitGemmILS5_1ELi20ELi2ELi1ELi2EN4cute5tupleIJNSA_1CILi2EEENSC_ILi1EEESE_EEEEENSB_IJNSC_ILi256EEENSC_ILi64EEENSB_IJNSC_ILi32EEEEEEEEENS_6half_tESM_NSA_8TiledMMAINSA_8MMA_AtomIJNSA_26SM100_MMA_F16BF16_2x1SM_SSISM_SM_fLi256ELi64ELNSA_4UMMA5MajorE0ELSR_1ELNSQ_7ScaleInE0ELSS_0EEEEEENSA_6LayoutINSB_IJSE_SE_SE_EEENSB_IJNSC_ILi0EEESX_SX_EEEEENSB_IJNSA_10UnderscoreES10_S10_EEEEENS7_6detail27Sm100ImplicitGemmTileTraitsINSA_25SM100_TMA_2SM_LOAD_IM2COLENSA_14ComposedLayoutINSA_7SwizzleILi2ELi4ELi3EEENSA_18smem_ptr_flag_bitsILi16EEENSV_INSB_IJNSC_ILi8EEESJ_EEENSB_IJSJ_SE_EEEEEEEvEENS14_INSA_18SM100_TMA_2SM_LOADENS16_IS18_S1A_NSV_INSB_IJSJ_S1B_EEENSB_IJSE_SJ_EEEEEEEvEEEENS_8epilogue10collective18CollectiveEpilogueINS1O_23Sm100TmaWarpSpecializedILi3ELi2ELi32ELb1ELb0EEEJNSB_IJNSC_ILi128EEESI_SK_EEENSB_IJNSV_IS1T_SE_EENSV_ISJ_SE_EEEEESM_NSB_IJNSB_IJlllEEESE_SX_EEESM_S1Z_NS1O_6fusion15FusionCallbacksIS1S_NS20_17LinearCombinationISM_fSM_fLNS_15FloatRoundStyleE2EEES1U_S1X_JEEENSA_5SM1004TMEM4LOAD26SM100_TMEM_LOAD_32dp32b32xENSA_20SM90_TMA_LOAD_IM2COLES1F_NSA_39AutoVectorizingCopyWithAssumedAlignmentILi128EEENSA_21SM90_TMA_STORE_IM2COLES1F_S2C_S2C_EEEvvEEEEvNT_6ParamsE)
        /*0038*/ 	.word	0x00000008


	//----- nvinfo : EIATTR_MIN_STACK_SIZE
	.align		4
.L_27:
        /*003c*/ 	.byte	0x04, 0x12
        /*003e*/ 	.short	(.L_29 - .L_28)
	.align		4
.L_28:
        /*0040*/ 	.word	index@(_ZN7cutlass13device_kernelINS_4conv6kernel13ConvUniversalINS1_16ConvProblemShapeILNS1_8OperatorE1ELi2EEENS1_10collective14CollectiveConvINS1_47MainloopSm100TmaUmmaWarpSpecializedImplicitGemmILS5_1ELi20ELi2ELi1ELi2EN4cute5tupleIJNSA_1CILi2EEENSC_ILi1EEESE_EEEEENSB_IJNSC_ILi256EEENSC_ILi64EEENSB_IJNSC_ILi32EEEEEEEEENS_6half_tESM_NSA_8TiledMMAINSA_8MMA_AtomIJNSA_26SM100_MMA_F16BF16_2x1SM_SSISM_SM_fLi256ELi64ELNSA_4UMMA5MajorE0ELSR_1ELNSQ_7ScaleInE0ELSS_0EEEEEENSA_6LayoutINSB_IJSE_SE_SE_EEENSB_IJNSC_ILi0EEESX_SX_EEEEENSB_IJNSA_10UnderscoreES10_S10_EEEEENS7_6detail27Sm100ImplicitGemmTileTraitsINSA_25SM100_TMA_2SM_LOAD_IM2COLENSA_14ComposedLayoutINSA_7SwizzleILi2ELi4ELi3EEENSA_18smem_ptr_flag_bitsILi16EEENSV_INSB_IJNSC_ILi8EEESJ_EEENSB_IJSJ_SE_EEEEEEEvEENS14_INSA_18SM100_TMA_2SM_LOADENS16_IS18_S1A_NSV_INSB_IJSJ_S1B_EEENSB_IJSE_SJ_EEEEEEEvEEEENS_8epilogue10collective18CollectiveEpilogueINS1O_23Sm100TmaWarpSpecializedILi3ELi2ELi32ELb1ELb0EEEJNSB_IJNSC_ILi128EEESI_SK_EEENSB_IJNSV_IS1T_SE_EENSV_ISJ_SE_EEEEESM_NSB_IJNSB_IJlllEEESE_SX_EEESM_S1Z_NS1O_6fusion15FusionCallbacksIS1S_NS20_17LinearCombinationISM_fSM_fLNS_15FloatRoundStyleE2EEES1U_S1X_JEEENSA_5SM1004TMEM4LOAD26SM100_TMEM_LOAD_32dp32b32xENSA_20SM90_TMA_LOAD_IM2COLES1F_NSA_39AutoVectorizingCopyWithAssumedAlignmentILi128EEENSA_21SM90_TMA_STORE_IM2COLES1F_S2C_S2C_EEEvvEEEEvNT_6ParamsE)
        /*0044*/ 	.word	0x00000008
.L_29:


//--------------------- .nv.compat                --------------------------
	.section	.nv.compat,"",@"SHT_CUDA_COMPAT_INFO"
	.align	4
        /*0000*/ 	.byte	0x02, 0x09, 0x01, 0x00, 0x02, 0x02, 0x02, 0x00, 0x02, 0x05, 0x05, 0x00, 0x03, 0x07, 0x01, 0x01
        /*0010*/ 	.byte	0x02, 0x03, 0x01, 0x00, 0x02, 0x06, 0x01, 0x00, 0x04, 0x0b, 0x08, 0x00, 0x09, 0x00, 0x00, 0x00
        /*0020*/ 	.byte	0x00, 0x00, 0x00, 0x00


//--------------------- .nv.info._ZN7cutlass13device_kernelINS_4conv6kernel13ConvUniversalINS1_16ConvProblemShapeILNS1_8OperatorE1ELi2EEENS1_10collective14CollectiveConvINS1_47MainloopSm100TmaUmmaWarpSpecializedImplicitGemmILS5_1ELi20ELi2ELi1ELi2EN4cute5tupleIJNSA_1CILi2EEENSC_ILi1EEESE_EEEEENSB_IJNSC_ILi256EEENSC_ILi64EEENSB_IJNSC_ILi32EEEEEEEEENS_6half_tESM_NSA_8TiledMMAINSA_8MMA_AtomIJNSA_26SM100_MMA_F16BF16_2x1SM_SSISM_SM_fLi256ELi64ELNSA_4UMMA5MajorE0ELSR_1ELNSQ_7ScaleInE0ELSS_0EEEEEENSA_6LayoutINSB_IJSE_SE_SE_EEENSB_IJNSC_ILi0EEESX_SX_EEEEENSB_IJNSA_10UnderscoreES10_S10_EEEEENS7_6detail27Sm100ImplicitGemmTileTraitsINSA_25SM100_TMA_2SM_LOAD_IM2COLENSA_14ComposedLayoutINSA_7SwizzleILi2ELi4ELi3EEENSA_18smem_ptr_flag_bitsILi16EEENSV_INSB_IJNSC_ILi8EEESJ_EEENSB_IJSJ_SE_EEEEEEEvEENS14_INSA_18SM100_TMA_2SM_LOADENS16_IS18_S1A_NSV_INSB_IJSJ_S1B_EEENSB_IJSE_SJ_EEEEEEEvEEEENS_8epilogue10collective18CollectiveEpilogueINS1O_23Sm100TmaWarpSpecializedILi3ELi2ELi32ELb1ELb0EEEJNSB_IJNSC_ILi128EEESI_SK_EEENSB_IJNSV_IS1T_SE_EENSV_ISJ_SE_EEEEESM_NSB_IJNSB_IJlllEEESE_SX_EEESM_S1Z_NS1O_6fusion15FusionCallbacksIS1S_NS20_17LinearCombinationISM_fSM_fLNS_15FloatRoundStyleE2EEES1U_S1X_JEEENSA_5SM1004TMEM4LOAD26SM100_TMEM_LOAD_32dp32b32xENSA_20SM90_TMA_LOAD_IM2COLES1F_NSA_39AutoVectorizingCopyWithAssumedAlignmentILi128EEENSA_21SM90_TMA_STORE_IM2COLES1F_S2C_S2C_EEEvvEEEEvNT_6ParamsE --------------------------
	.section	.nv.info._ZN7cutlass13device_kernelINS_4conv6kernel13ConvUniversalINS1_16ConvProblemShapeILNS1_8OperatorE1ELi2EEENS1_10collective14CollectiveConvINS1_47MainloopSm100TmaUmmaWarpSpecializedImplicitGemmILS5_1ELi20ELi2ELi1ELi2EN4cute5tupleIJNSA_1CILi2EEENSC_ILi1EEESE_EEEEENSB_IJNSC_ILi256EEENSC_ILi64EEENSB_IJNSC_ILi32EEEEEEEEENS_6half_tESM_NSA_8TiledMMAINSA_8MMA_AtomIJNSA_26SM100_MMA_F16BF16_2x1SM_SSISM_SM_fLi256ELi64ELNSA_4UMMA5MajorE0ELSR_1ELNSQ_7ScaleInE0ELSS_0EEEEEENSA_6LayoutINSB_IJSE_SE_SE_EEENSB_IJNSC_ILi0EEESX_SX_EEEEENSB_IJNSA_10UnderscoreES10_S10_EEEEENS7_6detail27Sm100ImplicitGemmTileTraitsINSA_25SM100_TMA_2SM_LOAD_IM2COLENSA_14ComposedLayoutINSA_7SwizzleILi2ELi4ELi3EEENSA_18smem_ptr_flag_bitsILi16EEENSV_INSB_IJNSC_ILi8EEESJ_EEENSB_IJSJ_SE_EEEEEEEvEENS14_INSA_18SM100_TMA_2SM_LOADENS16_IS18_S1A_NSV_INSB_IJSJ_S1B_EEENSB_IJSE_SJ_EEEEEEEvEEEENS_8epilogue10collective18CollectiveEpilogueINS1O_23Sm100TmaWarpSpecializedILi3ELi2ELi32ELb1ELb0EEEJNSB_IJNSC_ILi128EEESI_SK_EEENSB_IJNSV_IS1T_SE_EENSV_ISJ_SE_EEEEESM_NSB_IJNSB_IJlllEEESE_SX_EEESM_S1Z_NS1O_6fusion15FusionCallbacksIS1S_NS20_17LinearCombinationISM_fSM_fLNS_15FloatRoundStyleE2EEES1U_S1X_JEEENSA_5SM1004TMEM4LOAD26SM100_TMEM_LOAD_32dp32b32xENSA_20SM90_TMA_LOAD_IM2COLES1F_NSA_39AutoVectorizingCopyWithAssumedAlignmentILi128EEENSA_21SM90_TMA_STORE_IM2COLES1F_S2C_S2C_EEEvvEEEEvNT_6ParamsE,"",@"SHT_CUDA_INFO"
	.sectionflags	@""
	.align	4


	//----- nvinfo : EIATTR_CUDA_API_VERSION
	.align		4
        /*0000*/ 	.byte	0x04, 0x37
        /*0002*/ 	.short	(.L_31 - .L_30)
.L_30:
        /*0004*/ 	.word	0x00000082


	//----- nvinfo : EIATTR_KPARAM_INFO
	.align		4
.L_31:
        /*0008*/ 	.byte	0x04, 0x17
        /*000a*/ 	.short	(.L_33 - .L_32)
.L_32:
        /*000c*/ 	.word	0x00000000
        /*0010*/ 	.short	0x0000
        /*0012*/ 	.short	0x0000
        /*0014*/ 	.byte	0x00, 0xf0, 0x01, 0x20


	//----- nvinfo : EIATTR_AT_ENTRY_FRAGMENTS
	.align		4
.L_33:
        /*0018*/ 	.byte	0x04, 0x4f
        /*001a*/ 	.short	(.L_35 - .L_34)


	//   ....[0]....
.L_34:
        /*001c*/ 	.word	0x00000007


	//----- nvinfo : EIATTR_RESERVED_SMEM_USED
	.align		4
.L_35:
        /*0020*/ 	.byte	0x01, 0x41
	.zero		2


	//----- nvinfo : EIATTR_SPARSE_MMA_MASK
	.align		4
        /*0024*/ 	.byte	0x03, 0x50
        /*0026*/ 	.short	0x0000


	//----- nvinfo : EIATTR_TCGEN05_2CTA_USED
	.align		4
        /*0028*/ 	.byte	0x01, 0x52
	.zero		2


	//----- nvinfo : EIATTR_MAXREG_COUNT
	.align		4
        /*002c*/ 	.byte	0x03, 0x1b
        /*002e*/ 	.short	0x00ff


	//----- nvinfo : EIATTR_NUM_BARRIERS
	.align		4
        /*0030*/ 	.byte	0x02, 0x4c
        /*0032*/ 	.byte	0x07
	.zero		1


	//----- nvinfo : EIATTR_EXTERNS
	.align		4
        /*0034*/ 	.byte	0x04, 0x0f
        /*0036*/ 	.short	(.L_37 - .L_36)


	//   ....[0]....
	.align		4
.L_36:
        /*0038*/ 	.word	index@(__assertfail)


	//----- nvinfo : EIATTR_MERCURY_ISA_VERSION
	.align		4
.L_37:
        /*003c*/ 	.byte	0x03, 0x5f
        /*003e*/ 	.short	0x0101


	//----- nvinfo : EIATTR_INT_WARP_WIDE_INSTR_OFFSETS
	.align		4
        /*0040*/ 	.byte	0x04, 0x31
        /*0042*/ 	.short	(.L_39 - .L_38)


	//   ....[0]....
.L_38:
        /*0044*/ 	.word	0x00000e60


	//   ....[1]....
        /*0048*/ 	.word	0x00000f10


	//   ....[2]....
        /*004c*/ 	.word	0x00004cb0


	//   ....[3]....
        /*0050*/ 	.word	0x00004cd0


	//   ....[4]....
        /*0054*/ 	.word	0x00004d00


	//   ....[5]....
        /*0058*/ 	.word	0x00005960


	//   ....[6]....
        /*005c*/ 	.word	0x00005aa0


	//   ....[7]....
        /*0060*/ 	.word	0x00005ba0


	//   ....[8]....
        /*0064*/ 	.word	0x00005ca0


	//----- nvinfo : EIATTR_COOP_GROUP_MASK_REGIDS
	.align		4
.L_39:
        /*0068*/ 	.byte	0x04, 0x29
        /*006a*/ 	.short	(.L_41 - .L_40)


	//   ....[0]....
.L_40:
        /*006c*/ 	.word	0xffffffff


	//   ....[1]....
        /*0070*/ 	.word	0xffffffff


	//   ....[2]....
        /*0074*/ 	.word	0xffffffff


	//   ....[3]....
        /*0078*/ 	.word	0xffffffff


	//   ....[4]....
        /*007c*/ 	.word	0xffffffff


	//   ....[5]....
        /*0080*/ 	.word	0xffffffff


	//   ....[6]....
        /*0084*/ 	.word	0xffffffff


	//   ....[7]....
        /*0088*/ 	.word	0xffffffff


	//   ....[8]....
        /*008c*/ 	.word	0xffffffff


	//   ....[9]....
        /*0090*/ 	.word	0xffffffff


	//   ....[10]....
        /*0094*/ 	.word	0xffffffff


	//   ....[11]....
        /*0098*/ 	.word	0xffffffff


	//   ....[12]....
        /*009c*/ 	.word	0xffffffff


	//----- nvinfo : EIATTR_COOP_GROUP_INSTR_OFFSETS
	.align		4
.L_41:
        /*00a0*/ 	.byte	0x04, 0x28
        /*00a2*/ 	.short	(.L_43 - .L_42)


	//   ....[0]....
.L_42:
        /*00a4*/ 	.word	0x000000d0


	//   ....[1]....
        /*00a8*/ 	.word	0x00000540


	//   ....[2]....
        /*00ac*/ 	.word	0x00000910


	//   ....[3]....
        /*00b0*/ 	.word	0x00000a90


	//   ....[4]....
        /*00b4*/ 	.word	0x00000b90


	//   ....[5]....
        /*00b8*/ 	.word	0x00000ce0


	//   ....[6]....
        /*00bc*/ 	.word	0x00000f80


	//   ....[7]....
        /*00c0*/ 	.word	0x00002640


	//   ....[8]....
        /*00c4*/ 	.word	0x00003c90


	//   ....[9]....
        /*00c8*/ 	.word	0x00004160


	//   ....[10]....
        /*00cc*/ 	.word	0x00004190


	//   ....[11]....
        /*00d0*/ 	.word	0x00004bd0


	//   ....[12]....
        /*00d4*/ 	.word	0x00004dd0


	//----- nvinfo : EIATTR_VRC_CTA_INIT_COUNT
	.align		4
.L_43:
        /*00d8*/ 	.byte	0x02, 0x4a
        /*00da*/ 	.byte	0x80
	.zero		1


	//----- nvinfo : EIATTR_SYSCALL_OFFSETS
	.align		4
        /*00dc*/ 	.byte	0x04, 0x46
        /*00de*/ 	.short	(.L_45 - .L_44)


	//   ....[0]....
.L_44:
        /*00e0*/ 	.word	0x000069d0


	//   ....[1]....
        /*00e4*/ 	.word	0x00006ac0


	//   ....[2]....
        /*00e8*/ 	.word	0x000074c0


	//   ....[3]....
        /*00ec*/ 	.word	0x000081a0


	//----- nvinfo : EIATTR_MBARRIER_INSTR_OFFSETS
	.align		4
.L_45:
        /*00f0*/ 	.byte	0x04, 0x39
        /*00f2*/ 	.short	(.L_47 - .L_46)


	//   ....[0]....
.L_46:
        /*00f4*/ 	.word	0x00000670
        /*00f8*/ 	.word	0x000000ff
        /*00fc*/ 	.word	0x00000000
        /*0100*/ 	.short	0x0100
        /*0102*/ 	.byte	0x04
	.zero		1


	//   ....[1]....
        /*0104*/ 	.word	0x00000680
        /*0108*/ 	.word	0x000000ff
        /*010c*/ 	.word	0x000000a0
        /*0110*/ 	.short	0x0100
        /*0112*/ 	.byte	0x04
	.zero		1


	//   ....[2]....
        /*0114*/ 	.word	0x00000690
        /*0118*/ 	.word	0x000000ff
        /*011c*/ 	.word	0x00000008
        /*0120*/ 	.short	0x0100
        /*0122*/ 	.byte	0x04
	.zero		1


	//   ....[3]....
        /*0124*/ 	.word	0x000006a0
        /*0128*/ 	.word	0x000000ff
        /*012c*/ 	.word	0x000000a8
        /*0130*/ 	.short	0x0100
        /*0132*/ 	.byte	0x04
	.zero		1


	//   ....[4]....
        /*0134*/ 	.word	0x000006b0
        /*0138*/ 	.word	0x000000ff
        /*013c*/ 	.word	0x00000010
        /*0140*/ 	.short	0x0100
        /*0142*/ 	.byte	0x04
	.zero		1


	//   ....[5]....
        /*0144*/ 	.word	0x000006c0
        /*0148*/ 	.word	0x000000ff
        /*014c*/ 	.word	0x000000b0
        /*0150*/ 	.short	0x0100
        /*0152*/ 	.byte	0x04
	.zero		1


	//   ....[6]....
        /*0154*/ 	.word	0x000006d0
        /*0158*/ 	.word	0x000000ff
        /*015c*/ 	.word	0x00000018
        /*0160*/ 	.short	0x0100
        /*0162*/ 	.byte	0x04
	.zero		1


	//   ....[7]....
        /*0164*/ 	.word	0x000006e0
        /*0168*/ 	.word	0x000000ff
        /*016c*/ 	.word	0x000000b8
        /*0170*/ 	.short	0x0100
        /*0172*/ 	.byte	0x04
	.zero		1


	//   ....[8]....
        /*0174*/ 	.word	0x000006f0
        /*0178*/ 	.word	0x000000ff
        /*017c*/ 	.word	0x00000020
        /*0180*/ 	.short	0x0100
        /*0182*/ 	.byte	0x04
	.zero		1


	//   ....[9]....
        /*0184*/ 	.word	0x00000700
        /*0188*/ 	.word	0x000000ff
        /*018c*/ 	.word	0x000000c0
        /*0190*/ 	.short	0x0100
        /*0192*/ 	.byte	0x04
	.zero		1


	//   ....[10]....
        /*0194*/ 	.word	0x00000710
        /*0198*/ 	.word	0x000000ff
        /*019c*/ 	.word	0x00000028
        /*01a0*/ 	.short	0x0100
        /*01a2*/ 	.byte	0x04
	.zero		1


	//   ....[11]....
        /*01a4*/ 	.word	0x00000720
        /*01a8*/ 	.word	0x000000ff
        /*01ac*/ 	.word	0x000000c8
        /*01b0*/ 	.short	0x0100
        /*01b2*/ 	.byte	0x04
	.zero		1


	//   ....[12]....
        /*01b4*/ 	.word	0x00000730
        /*01b8*/ 	.word	0x000000ff
        /*01bc*/ 	.word	0x00000030
        /*01c0*/ 	.short	0x0100
        /*01c2*/ 	.byte	0x04
	.zero		1


	//   ....[13]....
        /*01c4*/ 	.word	0x00000740
        /*01c8*/ 	.word	0x000000ff
        /*01cc*/ 	.word	0x000000d0
        /*01d0*/ 	.short	0x0100
        /*01d2*/ 	.byte	0x04
	.zero		1


	//   ....[14]....
        /*01d4*/ 	.word	0x00000750
        /*01d8*/ 	.word	0x000000ff
        /*01dc*/ 	.word	0x00000038
        /*01e0*/ 	.short	0x0100
        /*01e2*/ 	.byte	0x04
	.zero		1


	//   ....[15]....
        /*01e4*/ 	.word	0x00000760
        /*01e8*/ 	.word	0x000000ff
        /*01ec*/ 	.word	0x000000d8
        /*01f0*/ 	.short	0x0100
        /*01f2*/ 	.byte	0x04
	.zero		1


	//   ....[16]....
        /*01f4*/ 	.word	0x00000770
        /*01f8*/ 	.word	0x000000ff
        /*01fc*/ 	.word	0x00000040
        /*0200*/ 	.short	0x0100
        /*0202*/ 	.byte	0x04
	.zero		1


	//   ....[17]....
        /*0204*/ 	.word	0x00000780
        /*0208*/ 	.word	0x000000ff
        /*020c*/ 	.word	0x000000e0
        /*0210*/ 	.short	0x0100
        /*0212*/ 	.byte	0x04
	.zero		1


	//   ....[18]....
        /*0214*/ 	.word	0x00000790
        /*0218*/ 	.word	0x000000ff
        /*021c*/ 	.word	0x00000048
        /*0220*/ 	.short	0x0100
        /*0222*/ 	.byte	0x04
	.zero		1


	//   ....[19]....
        /*0224*/ 	.word	0x000007a0
        /*0228*/ 	.word	0x000000ff
        /*022c*/ 	.word	0x000000e8
        /*0230*/ 	.short	0x0100
        /*0232*/ 	.byte	0x04
	.zero		1


	//   ....[20]....
        /*0234*/ 	.word	0x000007b0
        /*0238*/ 	.word	0x000000ff
        /*023c*/ 	.word	0x00000050
        /*0240*/ 	.short	0x0100
        /*0242*/ 	.byte	0x04
	.zero		1


	//   ....[21]....
        /*0244*/ 	.word	0x000007c0
        /*0248*/ 	.word	0x000000ff
        /*024c*/ 	.word	0x000000f0
        /*0250*/ 	.short	0x0100
        /*0252*/ 	.byte	0x04
	.zero		1


	//   ....[22]....
        /*0254*/ 	.word	0x000007d0
        /*0258*/ 	.word	0x000000ff
        /*025c*/ 	.word	0x00000058
        /*0260*/ 	.short	0x0100
        /*0262*/ 	.byte	0x04
	.zero		1


	//   ....[23]....
        /*0264*/ 	.word	0x000007e0
        /*0268*/ 	.word	0x000000ff
        /*026c*/ 	.word	0x000000f8
        /*0270*/ 	.short	0x0100
        /*0272*/ 	.byte	0x04
	.zero		1


	//   ....[24]....
        /*0274*/ 	.word	0x000007f0
        /*0278*/ 	.word	0x000000ff
        /*027c*/ 	.word	0x00000060
        /*0280*/ 	.short	0x0100
        /*0282*/ 	.byte	0x04
	.zero		1


	//   ....[25]....
        /*0284*/ 	.word	0x00000800
        /*0288*/ 	.word	0x000000ff
        /*028c*/ 	.word	0x00000100
        /*0290*/ 	.short	0x0100
        /*0292*/ 	.byte	0x04
	.zero		1


	//   ....[26]....
        /*0294*/ 	.word	0x00000810
        /*0298*/ 	.word	0x000000ff
        /*029c*/ 	.word	0x00000068
        /*02a0*/ 	.short	0x0100
        /*02a2*/ 	.byte	0x04
	.zero		1


	//   ....[27]....
        /*02a4*/ 	.word	0x00000820
        /*02a8*/ 	.word	0x000000ff
        /*02ac*/ 	.word	0x00000108
        /*02b0*/ 	.short	0x0100
        /*02b2*/ 	.byte	0x04
	.zero		1


	//   ....[28]....
        /*02b4*/ 	.word	0x00000830
        /*02b8*/ 	.word	0x000000ff
        /*02bc*/ 	.word	0x00000070
        /*02c0*/ 	.short	0x0100
        /*02c2*/ 	.byte	0x04
	.zero		1


	//   ....[29]....
        /*02c4*/ 	.word	0x00000840
        /*02c8*/ 	.word	0x000000ff
        /*02cc*/ 	.word	0x00000110
        /*02d0*/ 	.short	0x0100
        /*02d2*/ 	.byte	0x04
	.zero		1


	//   ....[30]....
        /*02d4*/ 	.word	0x00000850
        /*02d8*/ 	.word	0x000000ff
        /*02dc*/ 	.word	0x00000078
        /*02e0*/ 	.short	0x0100
        /*02e2*/ 	.byte	0x04
	.zero		1


	//   ....[31]....
        /*02e4*/ 	.word	0x00000860
        /*02e8*/ 	.word	0x000000ff
        /*02ec*/ 	.word	0x00000118
        /*02f0*/ 	.short	0x0100
        /*02f2*/ 	.byte	0x04
	.zero		1


	//   ....[32]....
        /*02f4*/ 	.word	0x00000870
        /*02f8*/ 	.word	0x000000ff
        /*02fc*/ 	.word	0x00000080
        /*0300*/ 	.short	0x0100
        /*0302*/ 	.byte	0x04
	.zero		1


	//   ....[33]....
        /*0304*/ 	.word	0x00000880
        /*0308*/ 	.word	0x000000ff
        /*030c*/ 	.word	0x00000120
        /*0310*/ 	.short	0x0100
        /*0312*/ 	.byte	0x04
	.zero		1


	//   ....[34]....
        /*0314*/ 	.word	0x00000890
        /*0318*/ 	.word	0x000000ff
        /*031c*/ 	.word	0x00000088
        /*0320*/ 	.short	0x0100
        /*0322*/ 	.byte	0x04
	.zero		1


	//   ....[35]....
        /*0324*/ 	.word	0x000008a0
        /*0328*/ 	.word	0x000000ff
        /*032c*/ 	.word	0x00000128
        /*0330*/ 	.short	0x0100
        /*0332*/ 	.byte	0x04
	.zero		1


	//   ....[36]....
        /*0334*/ 	.word	0x000008b0
        /*0338*/ 	.word	0x000000ff
        /*033c*/ 	.word	0x00000090
        /*0340*/ 	.short	0x0100
        /*0342*/ 	.byte	0x04
	.zero		1


	//   ....[37]....
        /*0344*/ 	.word	0x000008c0
        /*0348*/ 	.word	0x000000ff
        /*034c*/ 	.word	0x00000130
        /*0350*/ 	.short	0x0100
        /*0352*/ 	.byte	0x04
	.zero		1


	//   ....[38]....
        /*0354*/ 	.word	0x000008d0
        /*0358*/ 	.word	0x000000ff
        /*035c*/ 	.word	0x00000098
        /*0360*/ 	.short	0x0100
        /*0362*/ 	.byte	0x04
	.zero		1


	//   ....[39]....
        /*0364*/ 	.word	0x000008e0
        /*0368*/ 	.word	0x000000ff
        /*036c*/ 	.word	0x00000138
        /*0370*/ 	.short	0x0100
        /*0372*/ 	.byte	0x04
	.zero		1


	//   ....[40]....
        /*0374*/ 	.word	0x00000a20
        /*0378*/ 	.word	0x000000ff
        /*037c*/ 	.word	0x00000140
        /*0380*/ 	.short	0x0100
        /*0382*/ 	.byte	0x04
	.zero		1


	//   ....[41]....
        /*0384*/ 	.word	0x00000a30
        /*0388*/ 	.word	0x000000ff
        /*038c*/ 	.word	0x00000158
        /*0390*/ 	.short	0x0100
        /*0392*/ 	.byte	0x04
	.zero		1


	//   ....[42]....
        /*0394*/ 	.word	0x00000a40
        /*0398*/ 	.word	0x000000ff
        /*039c*/ 	.word	0x00000148
        /*03a0*/ 	.short	0x0100
        /*03a2*/ 	.byte	0x04
	.zero		1


	//   ....[43]....
        /*03a4*/ 	.word	0x00000a50
        /*03a8*/ 	.word	0x000000ff
        /*03ac*/ 	.word	0x00000160
        /*03b0*/ 	.short	0x0100
        /*03b2*/ 	.byte	0x04
	.zero		1


	//   ....[44]....
        /*03b4*/ 	.word	0x00000a60
        /*03b8*/ 	.word	0x000000ff
        /*03bc*/ 	.word	0x00000150
        /*03c0*/ 	.short	0x0100
        /*03c2*/ 	.byte	0x04
	.zero		1


	//   ....[45]....
        /*03c4*/ 	.word	0x00000a70
        /*03c8*/ 	.word	0x000000ff
        /*03cc*/ 	.word	0x00000168
        /*03d0*/ 	.short	0x0100
        /*03d2*/ 	.byte	0x04
	.zero		1


	//   ....[46]....
        /*03d4*/ 	.word	0x00000b60
        /*03d8*/ 	.word	0x000000ff
        /*03dc*/ 	.word	0x00000170
        /*03e0*/ 	.short	0x0100
        /*03e2*/ 	.byte	0x04
	.zero		1


	//   ....[47]....
        /*03e4*/ 	.word	0x00000b70
        /*03e8*/ 	.word	0x000000ff
        /*03ec*/ 	.word	0x00000178
        /*03f0*/ 	.short	0x0100
        /*03f2*/ 	.byte	0x04
	.zero		1


	//   ....[48]....
        /*03f4*/ 	.word	0x00000cb0
        /*03f8*/ 	.word	0x000000ff
        /*03fc*/ 	.word	0x00000180
        /*0400*/ 	.short	0x0100
        /*0402*/ 	.byte	0x06
	.zero		1


	//   ....[49]....
        /*0404*/ 	.word	0x00000cc0
        /*0408*/ 	.word	0x000000ff
        /*040c*/ 	.word	0x00000188
        /*0410*/ 	.short	0x0100
        /*0412*/ 	.byte	0x06
	.zero		1


	//   ....[50]....
        /*0414*/ 	.word	0x00000e00
        /*0418*/ 	.word	0x000000ff
        /*041c*/ 	.word	0x00000190
        /*0420*/ 	.short	0x0100
        /*0422*/ 	.byte	0x04
	.zero		1


	//   ....[51]....
        /*0424*/ 	.word	0x00000e10
        /*0428*/ 	.word	0x000000ff
        /*042c*/ 	.word	0x000001a0
        /*0430*/ 	.short	0x0100
        /*0432*/ 	.byte	0x04
	.zero		1


	//   ....[52]....
        /*0434*/ 	.word	0x00000e20
        /*0438*/ 	.word	0x000000ff
        /*043c*/ 	.word	0x00000198
        /*0440*/ 	.short	0x0100
        /*0442*/ 	.byte	0x04
	.zero		1


	//   ....[53]....
        /*0444*/ 	.word	0x00000e30
        /*0448*/ 	.word	0x000000ff
        /*044c*/ 	.word	0x000001a8
        /*0450*/ 	.short	0x0100
        /*0452*/ 	.byte	0x04
	.zero		1


	//   ....[54]....
        /*0454*/ 	.word	0x00000f30
        /*0458*/ 	.word	0x000000ff
        /*045c*/ 	.word	0x000001b0
        /*0460*/ 	.short	0x0100
        /*0462*/ 	.byte	0x06
	.zero		1


	//   ....[55]....
        /*0464*/ 	.word	0x00001a70
        /*0468*/ 	.word	0x000000ff
        /*046c*/ 	.word	0x000000a0
        /*0470*/ 	.short	0x010a
        /*0472*/ 	.byte	0x04
	.zero		1


	//   ....[56]....
        /*0474*/ 	.word	0x00001cf0
        /*0478*/ 	.word	0x000000ff
        /*047c*/ 	.word	0x000000a0
        /*0480*/ 	.short	0x010a
        /*0482*/ 	.byte	0x11
	.zero		1


	//   ....[57]....
        /*0484*/ 	.word	0x00001ea0
        /*0488*/ 	.word	0x000000ff
        /*048c*/ 	.word	0x000000a0
        /*0490*/ 	.short	0x010a
        /*0492*/ 	.byte	0x07
	.zero		1


	//   ....[58]....
        /*0494*/ 	.word	0x00002070
        /*0498*/ 	.word	0x000000ff
        /*049c*/ 	.word	0x00000178
        /*04a0*/ 	.short	0x0101
        /*04a2*/ 	.byte	0x19
	.zero		1


	//   ....[59]....
        /*04a4*/ 	.word	0x000020a0
        /*04a8*/ 	.word	0x000000ff
        /*04ac*/ 	.word	0x000000a0
        /*04b0*/ 	.short	0x010a
        /*04b2*/ 	.byte	0x04
	.zero		1


	//   ....[60]....
        /*04b4*/ 	.word	0x000022c0
        /*04b8*/ 	.word	0x000000ff
        /*04bc*/ 	.word	0x000000a0
        /*04c0*/ 	.short	0x010a
        /*04c2*/ 	.byte	0x11
	.zero		1


	//   ....[61]....
        /*04c4*/ 	.word	0x00002470
        /*04c8*/ 	.word	0x000000ff
        /*04cc*/ 	.word	0x000000a0
        /*04d0*/ 	.short	0x010a
        /*04d2*/ 	.byte	0x07
	.zero		1


	//   ....[62]....
        /*04d4*/ 	.word	0x00002650
        /*04d8*/ 	.word	0x000000ff
        /*04dc*/ 	.word	0x00000180
        /*04e0*/ 	.short	0x010a
        /*04e2*/ 	.byte	0x19
	.zero		1


	//   ....[63]....
        /*04e4*/ 	.word	0x00002710
        /*04e8*/ 	.word	0x000000ff
        /*04ec*/ 	.word	0x00000000
        /*04f0*/ 	.short	0x0101
        /*04f2*/ 	.byte	0x04
	.zero		1


	//   ....[64]....
        /*04f4*/ 	.word	0x00002d10
        /*04f8*/ 	.word	0x000000ff
        /*04fc*/ 	.word	0x00000000
        /*0500*/ 	.short	0x010a
        /*0502*/ 	.byte	0x04
	.zero		1


	//   ....[65]....
        /*0504*/ 	.word	0x00002db0
        /*0508*/ 	.word	0x000000ff
        /*050c*/ 	.word	0x00000000
        /*0510*/ 	.short	0x010a
        /*0512*/ 	.byte	0x05
	.zero		1


	//   ....[66]....
        /*0514*/ 	.word	0x00002e50
        /*0518*/ 	.word	0x000000ff
        /*051c*/ 	.word	0x00000000
        /*0520*/ 	.short	0x010a
        /*0522*/ 	.byte	0x05
	.zero		1


	//   ....[67]....
        /*0524*/ 	.word	0x00002ef0
        /*0528*/ 	.word	0x000000ff
        /*052c*/ 	.word	0x00000000
        /*0530*/ 	.short	0x010a
        /*0532*/ 	.byte	0x05
	.zero		1


	//   ....[68]....
        /*0534*/ 	.word	0x00002f90
        /*0538*/ 	.word	0x000000ff
        /*053c*/ 	.word	0x00000000
        /*0540*/ 	.short	0x010a
        /*0542*/ 	.byte	0x05
	.zero		1


	//   ....[69]....
        /*0544*/ 	.word	0x00003030
        /*0548*/ 	.word	0x000000ff
        /*054c*/ 	.word	0x00000000
        /*0550*/ 	.short	0x010a
        /*0552*/ 	.byte	0x05
	.zero		1


	//   ....[70]....
        /*0554*/ 	.word	0x000030d0
        /*0558*/ 	.word	0x000000ff
        /*055c*/ 	.word	0x00000000
        /*0560*/ 	.short	0x010a
        /*0562*/ 	.byte	0x05
	.zero		1


	//   ....[71]....
        /*0564*/ 	.word	0x00003170
        /*0568*/ 	.word	0x000000ff
        /*056c*/ 	.word	0x00000000
        /*0570*/ 	.short	0x010a
        /*0572*/ 	.byte	0x05
	.zero		1


	//   ....[72]....
        /*0574*/ 	.word	0x00003210
        /*0578*/ 	.word	0x000000ff
        /*057c*/ 	.word	0x00000000
        /*0580*/ 	.short	0x010a
        /*0582*/ 	.byte	0x05
	.zero		1


	//   ....[73]....
        /*0584*/ 	.word	0x000032b0
        /*0588*/ 	.word	0x000000ff
        /*058c*/ 	.word	0x00000000
        /*0590*/ 	.short	0x010a
        /*0592*/ 	.byte	0x05
	.zero		1


	//   ....[74]....
        /*0594*/ 	.word	0x00003350
        /*0598*/ 	.word	0x000000ff
        /*059c*/ 	.word	0x00000000
        /*05a0*/ 	.short	0x010a
        /*05a2*/ 	.byte	0x05
	.zero		1


	//   ....[75]....
        /*05a4*/ 	.word	0x000033f0
        /*05a8*/ 	.word	0x000000ff
        /*05ac*/ 	.word	0x00000000
        /*05b0*/ 	.short	0x010a
        /*05b2*/ 	.byte	0x05
	.zero		1


	//   ....[76]....
        /*05b4*/ 	.word	0x00003490
        /*05b8*/ 	.word	0x000000ff
        /*05bc*/ 	.word	0x00000000
        /*05c0*/ 	.short	0x010a
        /*05c2*/ 	.byte	0x05
	.zero		1


	//   ....[77]....
        /*05c4*/ 	.word	0x00003530
        /*05c8*/ 	.word	0x000000ff
        /*05cc*/ 	.word	0x00000000
        /*05d0*/ 	.short	0x010a
        /*05d2*/ 	.byte	0x05
	.zero		1


	//   ....[78]....
        /*05d4*/ 	.word	0x000035d0
        /*05d8*/ 	.word	0x000000ff
        /*05dc*/ 	.word	0x00000000
        /*05e0*/ 	.short	0x010a
        /*05e2*/ 	.byte	0x05
	.zero		1


	//   ....[79]....
        /*05e4*/ 	.word	0x00003670
        /*05e8*/ 	.word	0x000000ff
        /*05ec*/ 	.word	0x00000000
        /*05f0*/ 	.short	0x010a
        /*05f2*/ 	.byte	0x05
	.zero		1


	//   ....[80]....
        /*05f4*/ 	.word	0x00003710
        /*05f8*/ 	.word	0x000000ff
        /*05fc*/ 	.word	0x00000000
        /*0600*/ 	.short	0x010a
        /*0602*/ 	.byte	0x05
	.zero		1


	//   ....[81]....
        /*0604*/ 	.word	0x000037b0
        /*0608*/ 	.word	0x000000ff
        /*060c*/ 	.word	0x00000000
        /*0610*/ 	.short	0x010a
        /*0612*/ 	.byte	0x05
	.zero		1


	//   ....[82]....
        /*0614*/ 	.word	0x00003850
        /*0618*/ 	.word	0x000000ff
        /*061c*/ 	.word	0x00000000
        /*0620*/ 	.short	0x010a
        /*0622*/ 	.byte	0x05
	.zero		1


	//   ....[83]....
        /*0624*/ 	.word	0x00003900
        /*0628*/ 	.word	0x00000000
        /*062c*/ 	.word	0x00000000
        /*0630*/ 	.short	0x010a
        /*0632*/ 	.byte	0xff
	.zero		1


	//   ....[84]....
        /*0634*/ 	.word	0x00003a50
        /*0638*/ 	.word	0x000000ff
        /*063c*/ 	.word	0x00000188
        /*0640*/ 	.short	0x010a
        /*0642*/ 	.byte	0x04
	.zero		1


	//   ....[85]....
        /*0644*/ 	.word	0x00003af0
        /*0648*/ 	.word	0x000000ff
        /*064c*/ 	.word	0x00000180
        /*0650*/ 	.short	0x010a
        /*0652*/ 	.byte	0x04
	.zero		1


	//   ....[86]....
        /*0654*/ 	.word	0x00003b90
        /*0658*/ 	.word	0x000000ff
        /*065c*/ 	.word	0x00000000
        /*0660*/ 	.short	0x0101
        /*0662*/ 	.byte	0x05
	.zero		1


	//   ....[87]....
        /*0664*/ 	.word	0x00003bd0
        /*0668*/ 	.word	0x000000ff
        /*066c*/ 	.word	0x00000188
        /*0670*/ 	.short	0x0106
        /*0672*/ 	.byte	0x04
	.zero		1


	//   ....[88]....
        /*0674*/ 	.word	0x00003c10
        /*0678*/ 	.word	0x00000000
        /*067c*/ 	.word	0x00000188
        /*0680*/ 	.short	0x010a
        /*0682*/ 	.byte	0xff
	.zero		1


	//   ....[89]....
        /*0684*/ 	.word	0x00003e60
        /*0688*/ 	.word	0x000000ff
        /*068c*/ 	.word	0x00000008
        /*0690*/ 	.short	0x010a
        /*0692*/ 	.byte	0x05
	.zero		1


	//   ....[90]....
        /*0694*/ 	.word	0x00003e80
        /*0698*/ 	.word	0x000000ff
        /*069c*/ 	.word	0x00000008
        /*06a0*/ 	.short	0x010a
        /*06a2*/ 	.byte	0x05
	.zero		1


	//   ....[91]....
        /*06a4*/ 	.word	0x00004010
        /*06a8*/ 	.word	0x000000ff
        /*06ac*/ 	.word	0x00000008
        /*06b0*/ 	.short	0x010a
        /*06b2*/ 	.byte	0x05
	.zero		1


	//   ....[92]....
        /*06b4*/ 	.word	0x00004030
        /*06b8*/ 	.word	0x000000ff
        /*06bc*/ 	.word	0x00000008
        /*06c0*/ 	.short	0x010a
        /*06c2*/ 	.byte	0x05
	.zero		1


	//   ....[93]....
        /*06c4*/ 	.word	0x000040f0
        /*06c8*/ 	.word	0x000000ff
        /*06cc*/ 	.word	0x00000000
        /*06d0*/ 	.short	0x0101
        /*06d2*/ 	.byte	0x04
	.zero		1


	//   ....[94]....
        /*06d4*/ 	.word	0x00004430
        /*06d8*/ 	.word	0x000000ff
        /*06dc*/ 	.word	0x00000180
        /*06e0*/ 	.short	0x010a
        /*06e2*/ 	.byte	0x11
	.zero		1


	//   ....[95]....
        /*06e4*/ 	.word	0x000044d0
        /*06e8*/ 	.word	0x000000ff
        /*06ec*/ 	.word	0x00000000
        /*06f0*/ 	.short	0x0101
        /*06f2*/ 	.byte	0x17
	.zero		1


	//   ....[96]....
        /*06f4*/ 	.word	0x00004510
        /*06f8*/ 	.word	0x000000ff
        /*06fc*/ 	.word	0x000001a0
        /*0700*/ 	.short	0x010a
        /*0702*/ 	.byte	0x16
	.zero		1


	//   ....[97]....
        /*0704*/ 	.word	0x000045c0
        /*0708*/ 	.word	0x000000ff
        /*070c*/ 	.word	0x00000000
        /*0710*/ 	.short	0x010a
        /*0712*/ 	.byte	0x04
	.zero		1


	//   ....[98]....
        /*0714*/ 	.word	0x00004600
        /*0718*/ 	.word	0x000000ff
        /*071c*/ 	.word	0x00000000
        /*0720*/ 	.short	0x010a
        /*0722*/ 	.byte	0x0a
	.zero		1


	//   ....[99]....
        /*0724*/ 	.word	0x00004720
        /*0728*/ 	.word	0x000000ff
        /*072c*/ 	.word	0x00000000
        /*0730*/ 	.short	0x010a
        /*0732*/ 	.byte	0x04
	.zero		1


	//   ....[100]....
        /*0734*/ 	.word	0x000049c0
        /*0738*/ 	.word	0x000000ff
        /*073c*/ 	.word	0x00000000
        /*0740*/ 	.short	0x010a
        /*0742*/ 	.byte	0x04
	.zero		1


	//   ....[101]....
        /*0744*/ 	.word	0x00004a60
        /*0748*/ 	.word	0x00000000
        /*074c*/ 	.word	0x00000000
        /*0750*/ 	.short	0x010a
        /*0752*/ 	.byte	0xff
	.zero		1


	//   ....[102]....
        /*0754*/ 	.word	0x00004aa0
        /*0758*/ 	.word	0x00000000
        /*075c*/ 	.word	0x00000000
        /*0760*/ 	.short	0x010a
        /*0762*/ 	.byte	0xff
	.zero		1


	//   ....[103]....
        /*0764*/ 	.word	0x00004b10
        /*0768*/ 	.word	0x000000ff
        /*076c*/ 	.word	0x00000000
        /*0770*/ 	.short	0x0101
        /*0772*/ 	.byte	0x04
	.zero		1


	//   ....[104]....
        /*0774*/ 	.word	0x00004b50
        /*0778*/ 	.word	0x000000ff
        /*077c*/ 	.word	0x000001b0
        /*0780*/ 	.short	0x010a
        /*0782*/ 	.byte	0x11
	.zero		1


	//   ....[105]....
        /*0784*/ 	.word	0x00004bc0
        /*0788*/ 	.word	0x000000ff
        /*078c*/ 	.word	0x00000000
        /*0790*/ 	.short	0x0101
        /*0792*/ 	.byte	0x04
	.zero		1


	//   ....[106]....
        /*0794*/ 	.word	0x00005090
        /*0798*/ 	.word	0x000000ff
        /*079c*/ 	.word	0x00000180
        /*07a0*/ 	.short	0x010a
        /*07a2*/ 	.byte	0x18
	.zero		1


	//   ....[107]....
        /*07a4*/ 	.word	0x00005130
        /*07a8*/ 	.word	0x000000ff
        /*07ac*/ 	.word	0x00000000
        /*07b0*/ 	.short	0x0101
        /*07b2*/ 	.byte	0x25
	.zero		1


	//   ....[108]....
        /*07b4*/ 	.word	0x00005670
        /*07b8*/ 	.word	0x000000ff
        /*07bc*/ 	.word	0x00000178
        /*07c0*/ 	.short	0x010a
        /*07c2*/ 	.byte	0x18
	.zero		1


	//   ....[109]....
        /*07c4*/ 	.word	0x00005860
        /*07c8*/ 	.word	0x000000ff
        /*07cc*/ 	.word	0x00000158
        /*07d0*/ 	.short	0x010a
        /*07d2*/ 	.byte	0x04
	.zero		1


	//   ....[110]....
        /*07d4*/ 	.word	0x00005b10
        /*07d8*/ 	.word	0x000000ff
        /*07dc*/ 	.word	0x00000140
        /*07e0*/ 	.short	0x010b
        /*07e2*/ 	.byte	0x04
	.zero		1


	//   ....[111]....
        /*07e4*/ 	.word	0x00005b20
        /*07e8*/ 	.word	0x000000ff
        /*07ec*/ 	.word	0x00000000
        /*07f0*/ 	.short	0x0101
        /*07f2*/ 	.byte	0x07
	.zero		1


	//   ....[112]....
        /*07f4*/ 	.word	0x00005b30
        /*07f8*/ 	.word	0x000000ff
        /*07fc*/ 	.word	0x00000158
        /*0800*/ 	.short	0x010a
        /*0802*/ 	.byte	0x05
	.zero		1


	//   ....[113]....
        /*0804*/ 	.word	0x00005d40
        /*0808*/ 	.word	0x000000ff
        /*080c*/ 	.word	0x00000140
        /*0810*/ 	.short	0x010b
        /*0812*/ 	.byte	0x05
	.zero		1


	//   ....[114]....
        /*0814*/ 	.word	0x00005d50
        /*0818*/ 	.word	0x000000ff
        /*081c*/ 	.word	0x00000000
        /*0820*/ 	.short	0x0101
        /*0822*/ 	.byte	0x04
	.zero		1


	//   ....[115]....
        /*0824*/ 	.word	0x00005da0
        /*0828*/ 	.word	0x000000ff
        /*082c*/ 	.word	0x00000000
        /*0830*/ 	.short	0x010a
        /*0832*/ 	.byte	0x04
	.zero		1


	//   ....[116]....
        /*0834*/ 	.word	0x00005e30
        /*0838*/ 	.word	0x000000ff
        /*083c*/ 	.word	0x00000000
        /*0840*/ 	.short	0x010a
        /*0842*/ 	.byte	0x05
	.zero		1


	//   ....[117]....
        /*0844*/ 	.word	0x00005ed0
        /*0848*/ 	.word	0x00000000
        /*084c*/ 	.word	0x00000000
        /*0850*/ 	.short	0x010a
        /*0852*/ 	.byte	0xff
	.zero		1


	//   ....[118]....
        /*0854*/ 	.word	0x00006250
        /*0858*/ 	.word	0x000000ff
        /*085c*/ 	.word	0x00000180
        /*0860*/ 	.short	0x010a
        /*0862*/ 	.byte	0x31
	.zero		1


	//   ....[119]....
        /*0864*/ 	.word	0x00006320
        /*0868*/ 	.word	0x000000ff
        /*086c*/ 	.word	0x00000000
        /*0870*/ 	.short	0x0101
        /*0872*/ 	.byte	0x04
	.zero		1


	//   ....[120]....
        /*0874*/ 	.word	0x00006fb0
        /*0878*/ 	.word	0x00000000
        /*087c*/ 	.word	0x00000140
        /*0880*/ 	.short	0x010a
        /*0882*/ 	.byte	0xff
	.zero		1


	//   ....[121]....
        /*0884*/ 	.word	0x000070b0
        /*0888*/ 	.word	0x0000006c
        /*088c*/ 	.word	0x00000190
        /*0890*/ 	.short	0x010a
        /*0892*/ 	.byte	0xff
	.zero		1


	//   ....[122]....
        /*0894*/ 	.word	0x00007270
        /*0898*/ 	.word	0x00000000
        /*089c*/ 	.word	0x00000140
        /*08a0*/ 	.short	0x010a
        /*08a2*/ 	.byte	0xff
	.zero		1


	//   ....[123]....
        /*08a4*/ 	.word	0x000073a0
        /*08a8*/ 	.word	0x0000006c
        /*08ac*/ 	.word	0x00000190
        /*08b0*/ 	.short	0x010a
        /*08b2*/ 	.byte	0xff
	.zero		1


	//   ....[124]....
        /*08b4*/ 	.word	0x00007ee0
        /*08b8*/ 	.word	0x00000000
        /*08bc*/ 	.word	0x00000000
        /*08c0*/ 	.short	0x0101
        /*08c2*/ 	.byte	0xff
	.zero		1


	//   ....[125]....
        /*08c4*/ 	.word	0x00007ef0
        /*08c8*/ 	.word	0x00000003
        /*08cc*/ 	.word	0x00000140
        /*08d0*/ 	.short	0x010a
        /*08d2*/ 	.byte	0xff
	.zero		1


	//   ....[126]....
        /*08d4*/ 	.word	0x00007fc0
        /*08d8*/ 	.word	0x00000003
        /*08dc*/ 	.word	0x00000140
        /*08e0*/ 	.short	0x010a
        /*08e2*/ 	.byte	0xff
	.zero		1


	//   ....[127]....
        /*08e4*/ 	.word	0x00008290
        /*08e8*/ 	.word	0x0000006c
        /*08ec*/ 	.word	0x00000000
        /*08f0*/ 	.short	0x0101
        /*08f2*/ 	.byte	0xff
	.zero		1


	//   ....[128]....
        /*08f4*/ 	.word	0x00008c70
        /*08f8*/ 	.word	0x00000002
        /*08fc*/ 	.word	0x00000000
        /*0900*/ 	.short	0x0101
        /*0902*/ 	.byte	0xff
	.zero		1


	//   ....[129]....
        /*0904*/ 	.word	0x00008f00
        /*0908*/ 	.word	0x000000ff
        /*090c*/ 	.word	0x00000000
        /*0910*/ 	.short	0x0101
        /*0912*/ 	.byte	0x04
	.zero		1


	//   ....[130]....
        /*0914*/ 	.word	0x00008f30
        /*0918*/ 	.word	0x00000000
        /*091c*/ 	.word	0x000000a0
        /*0920*/ 	.short	0x010a
        /*0922*/ 	.byte	0xff
	.zero		1


	//   ....[131]....
        /*0924*/ 	.word	0x00008f90
        /*0928*/ 	.word	0x00000000
        /*092c*/ 	.word	0x000000a0
        /*0930*/ 	.short	0x010a
        /*0932*/ 	.byte	0xff
	.zero		1


	//   ....[132]....
        /*0934*/ 	.word	0x00008ff0
        /*0938*/ 	.word	0x00000000
        /*093c*/ 	.word	0x00000180
        /*0940*/ 	.short	0x010a
        /*0942*/ 	.byte	0xff
	.zero		1


	//   ....[133]....
        /*0944*/ 	.word	0x00009050
        /*0948*/ 	.word	0x00000000
        /*094c*/ 	.word	0x00000000
        /*0950*/ 	.short	0x010a
        /*0952*/ 	.byte	0xff
	.zero		1


	//   ....[134]....
        /*0954*/ 	.word	0x000090b0
        /*0958*/ 	.word	0x00000000
        /*095c*/ 	.word	0x00000000
        /*0960*/ 	.short	0x010a
        /*0962*/ 	.byte	0xff
	.zero		1


	//   ....[135]....
        /*0964*/ 	.word	0x00009110
        /*0968*/ 	.word	0x00000000
        /*096c*/ 	.word	0x00000000
        /*0970*/ 	.short	0x010a
        /*0972*/ 	.byte	0xff
	.zero		1


	//   ....[136]....
        /*0974*/ 	.word	0x00009170
        /*0978*/ 	.word	0x00000000
        /*097c*/ 	.word	0x00000000
        /*0980*/ 	.short	0x010a
        /*0982*/ 	.byte	0xff
	.zero		1


	//   ....[137]....
        /*0984*/ 	.word	0x000091d0
        /*0988*/ 	.word	0x00000000
        /*098c*/ 	.word	0x00000000
        /*0990*/ 	.short	0x010a
        /*0992*/ 	.byte	0xff
	.zero		1


	//   ....[138]....
        /*0994*/ 	.word	0x00009230
        /*0998*/ 	.word	0x00000000
        /*099c*/ 	.word	0x00000000
        /*09a0*/ 	.short	0x010a
        /*09a2*/ 	.byte	0xff
	.zero		1


	//   ....[139]....
        /*09a4*/ 	.word	0x00009290
        /*09a8*/ 	.word	0x00000000
        /*09ac*/ 	.word	0x00000000
        /*09b0*/ 	.short	0x010a
        /*09b2*/ 	.byte	0xff
	.zero		1


	//   ....[140]....
        /*09b4*/ 	.word	0x000092f0
        /*09b8*/ 	.word	0x00000000
        /*09bc*/ 	.word	0x00000000
        /*09c0*/ 	.short	0x010a
        /*09c2*/ 	.byte	0xff
	.zero		1


	//   ....[141]....
        /*09c4*/ 	.word	0x00009350
        /*09c8*/ 	.word	0x00000000
        /*09cc*/ 	.word	0x00000000
        /*09d0*/ 	.short	0x010a
        /*09d2*/ 	.byte	0xff
	.zero		1


	//   ....[142]....
        /*09d4*/ 	.word	0x000093b0
        /*09d8*/ 	.word	0x00000000
        /*09dc*/ 	.word	0x00000000
        /*09e0*/ 	.short	0x010a
        /*09e2*/ 	.byte	0xff
	.zero		1


	//   ....[143]....
        /*09e4*/ 	.word	0x00009410
        /*09e8*/ 	.word	0x00000000
        /*09ec*/ 	.word	0x00000000
        /*09f0*/ 	.short	0x010a
        /*09f2*/ 	.byte	0xff
	.zero		1


	//   ....[144]....
        /*09f4*/ 	.word	0x00009470
        /*09f8*/ 	.word	0x00000000
        /*09fc*/ 	.word	0x00000000
        /*0a00*/ 	.short	0x010a
        /*0a02*/ 	.byte	0xff
	.zero		1


	//   ....[145]....
        /*0a04*/ 	.word	0x000094d0
        /*0a08*/ 	.word	0x00000000
        /*0a0c*/ 	.word	0x00000000
        /*0a10*/ 	.short	0x010a
        /*0a12*/ 	.byte	0xff
	.zero		1


	//   ....[146]....
        /*0a14*/ 	.word	0x00009530
        /*0a18*/ 	.word	0x00000000
        /*0a1c*/ 	.word	0x00000000
        /*0a20*/ 	.short	0x010a
        /*0a22*/ 	.byte	0xff
	.zero		1


	//   ....[147]....
        /*0a24*/ 	.word	0x00009590
        /*0a28*/ 	.word	0x00000000
        /*0a2c*/ 	.word	0x00000000
        /*0a30*/ 	.short	0x010a
        /*0a32*/ 	.byte	0xff
	.zero		1


	//   ....[148]....
        /*0a34*/ 	.word	0x000095f0
        /*0a38*/ 	.word	0x00000000
        /*0a3c*/ 	.word	0x00000000
        /*0a40*/ 	.short	0x010a
        /*0a42*/ 	.byte	0xff
	.zero		1


	//   ....[149]....
        /*0a44*/ 	.word	0x00009650
        /*0a48*/ 	.word	0x00000000
        /*0a4c*/ 	.word	0x00000000
        /*0a50*/ 	.short	0x010a
        /*0a52*/ 	.byte	0xff
	.zero		1


	//   ....[150]....
        /*0a54*/ 	.word	0x000096b0
        /*0a58*/ 	.word	0x00000000
        /*0a5c*/ 	.word	0x00000000
        /*0a60*/ 	.short	0x010a
        /*0a62*/ 	.byte	0xff
	.zero		1


	//   ....[151]....
        /*0a64*/ 	.word	0x00009710
        /*0a68*/ 	.word	0x00000000
        /*0a6c*/ 	.word	0x00000000
        /*0a70*/ 	.short	0x010a
        /*0a72*/ 	.byte	0xff
	.zero		1


	//   ....[152]....
        /*0a74*/ 	.word	0x00009770
        /*0a78*/ 	.word	0x00000004
        /*0a7c*/ 	.word	0x00000188
        /*0a80*/ 	.short	0x010a
        /*0a82*/ 	.byte	0xff
	.zero		1


	//   ....[153]....
        /*0a84*/ 	.word	0x000097d0
        /*0a88*/ 	.word	0x00000004
        /*0a8c*/ 	.word	0x00000180
        /*0a90*/ 	.short	0x010a
        /*0a92*/ 	.byte	0xff
	.zero		1


	//   ....[154]....
        /*0a94*/ 	.word	0x00009830
        /*0a98*/ 	.word	0x00000005
        /*0a9c*/ 	.word	0x00000008
        /*0aa0*/ 	.short	0x010a
        /*0aa2*/ 	.byte	0xff
	.zero		1


	//   ....[155]....
        /*0aa4*/ 	.word	0x00009910
        /*0aa8*/ 	.word	0x00000003
        /*0aac*/ 	.word	0x00000008
        /*0ab0*/ 	.short	0x010a
        /*0ab2*/ 	.byte	0xff
	.zero		1


	//   ....[156]....
        /*0ab4*/ 	.word	0x00009970
        /*0ab8*/ 	.word	0x00000004
        /*0abc*/ 	.word	0x00000180
        /*0ac0*/ 	.short	0x010a
        /*0ac2*/ 	.byte	0xff
	.zero		1


	//   ....[157]....
        /*0ac4*/ 	.word	0x000099d0
        /*0ac8*/ 	.word	0x00000004
        /*0acc*/ 	.word	0x000001a0
        /*0ad0*/ 	.short	0x010a
        /*0ad2*/ 	.byte	0xff
	.zero		1


	//   ....[158]....
        /*0ad4*/ 	.word	0x00009a30
        /*0ad8*/ 	.word	0x00000004
        /*0adc*/ 	.word	0x00000000
        /*0ae0*/ 	.short	0x010a
        /*0ae2*/ 	.byte	0xff
	.zero		1


	//   ....[159]....
        /*0ae4*/ 	.word	0x00009a90
        /*0ae8*/ 	.word	0x00000000
        /*0aec*/ 	.word	0x00000000
        /*0af0*/ 	.short	0x010a
        /*0af2*/ 	.byte	0xff
	.zero		1


	//   ....[160]....
        /*0af4*/ 	.word	0x00009af0
        /*0af8*/ 	.word	0x00000000
        /*0afc*/ 	.word	0x000001b0
        /*0b00*/ 	.short	0x010a
        /*0b02*/ 	.byte	0xff
	.zero		1


	//   ....[161]....
        /*0b04*/ 	.word	0x00009b50
        /*0b08*/ 	.word	0x00000000
        /*0b0c*/ 	.word	0x00000180
        /*0b10*/ 	.short	0x010a
        /*0b12*/ 	.byte	0xff
	.zero		1


	//   ....[162]....
        /*0b14*/ 	.word	0x00009bb0
        /*0b18*/ 	.word	0x00000000
        /*0b1c*/ 	.word	0x00000178
        /*0b20*/ 	.short	0x010a
        /*0b22*/ 	.byte	0xff
	.zero		1


	//   ....[163]....
        /*0b24*/ 	.word	0x00009c10
        /*0b28*/ 	.word	0x00000000
        /*0b2c*/ 	.word	0x00000158
        /*0b30*/ 	.short	0x010a
        /*0b32*/ 	.byte	0xff
	.zero		1


	//   ....[164]....
        /*0b34*/ 	.word	0x00009c70
        /*0b38*/ 	.word	0x00000005
        /*0b3c*/ 	.word	0x00000158
        /*0b40*/ 	.short	0x010a
        /*0b42*/ 	.byte	0xff
	.zero		1


	//   ....[165]....
        /*0b44*/ 	.word	0x00009cd0
        /*0b48*/ 	.word	0x00000000
        /*0b4c*/ 	.word	0x00000000
        /*0b50*/ 	.short	0x010a
        /*0b52*/ 	.byte	0xff
	.zero		1


	//   ....[166]....
        /*0b54*/ 	.word	0x00009d30
        /*0b58*/ 	.word	0x00000000
        /*0b5c*/ 	.word	0x00000000
        /*0b60*/ 	.short	0x010a
        /*0b62*/ 	.byte	0xff
	.zero		1


	//   ....[167]....
        /*0b64*/ 	.word	0x00009d90
        /*0b68*/ 	.word	0x00000000
        /*0b6c*/ 	.word	0x00000180
        /*0b70*/ 	.short	0x010a
        /*0b72*/ 	.byte	0xff
	.zero		1


	//   ....[168]....
        /*0b74*/ 	.word	0x00009de0
        /*0b78*/ 	.word	0x00000000
        /*0b7c*/ 	.word	0x00000140
        /*0b80*/ 	.short	0x010a
        /*0b82*/ 	.byte	0xff
	.zero		1


	//   ....[169]....
        /*0b84*/ 	.word	0x00009e30
        /*0b88*/ 	.word	0x0000006c
        /*0b8c*/ 	.word	0x00000190
        /*0b90*/ 	.short	0x010a
        /*0b92*/ 	.byte	0xff
	.zero		1


	//   ....[170]....
        /*0b94*/ 	.word	0x00009e80
        /*0b98*/ 	.word	0x00000003
        /*0b9c*/ 	.word	0x00000140
        /*0ba0*/ 	.short	0x010a
        /*0ba2*/ 	.byte	0xff
	.zero		1


	//----- nvinfo : EIATTR_NUM_MBARRIERS
	.align		4
.L_47:
        /*0ba4*/ 	.byte	0x03, 0x38
        /*0ba6*/ 	.short	0x0037


	//----- nvinfo : EIATTR_EXIT_INSTR_OFFSETS
	.align		4
        /*0ba8*/ 	.byte	0x04, 0x1c
        /*0baa*/ 	.short	(.L_49 - .L_48)


	//   ....[0]....
.L_48:
        /*0bac*/ 	.word	0x00003930


	//   ....[1]....
        /*0bb0*/ 	.word	0x00003be0


	//   ....[2]....
        /*0bb4*/ 	.word	0x00003c40


	//   ....[3]....
        /*0bb8*/ 	.word	0x00004de0


	//   ....[4]....
        /*0bbc*/ 	.word	0x00005f00


	//   ....[5]....
        /*0bc0*/ 	.word	0x00005f40


	//   ....[6]....
        /*0bc4*/ 	.word	0x00008de0


	//   ....[7]....
        /*0bc8*/ 	.word	0x00008e60


	//   ....[8]....
        /*0bcc*/ 	.word	0x00008e90


	//   ....[9]....
        /*0bd0*/ 	.word	0x00008f10


	//----- nvinfo : EIATTR_MAX_THREADS
	.align		4
.L_49:
        /*0bd4*/ 	.byte	0x04, 0x05
        /*0bd6*/ 	.short	(.L_51 - .L_50)
.L_50:
        /*0bd8*/ 	.word	0x00000100
        /*0bdc*/ 	.word	0x00000001
        /*0be0*/ 	.word	0x00000001


	//----- nvinfo : EIATTR_CRS_STACK_SIZE
	.align		4
.L_51:
        /*0be4*/ 	.byte	0x04, 0x1e
        /*0be6*/ 	.short	(.L_53 - .L_52)
.L_52:
        /*0be8*/ 	.word	0x00000000


	//----- nvinfo : EIATTR_CBANK_PARAM_SIZE
	.align		4
.L_53:
        /*0bec*/ 	.byte	0x03, 0x19
        /*0bee*/ 	.short	0x0800


	//----- nvinfo : EIATTR_PARAM_CBANK
	.align		4
        /*0bf0*/ 	.byte	0x04, 0x0a
        /*0bf2*/ 	.short	(.L_55 - .L_54)
	.align		4
.L_54:
        /*0bf4*/ 	.word	index@(.nv.constant0._ZN7cutlass13device_kernelINS_4conv6kernel13ConvUniversalINS1_16ConvProblemShapeILNS1_8OperatorE1ELi2EEENS1_10collective14CollectiveConvINS1_47MainloopSm100TmaUmmaWarpSpecializedImplicitGemmILS5_1ELi20ELi2ELi1ELi2EN4cute5tupleIJNSA_1CILi2EEENSC_ILi1EEESE_EEEEENSB_IJNSC_ILi256EEENSC_ILi64EEENSB_IJNSC_ILi32EEEEEEEEENS_6half_tESM_NSA_8TiledMMAINSA_8MMA_AtomIJNSA_26SM100_MMA_F16BF16_2x1SM_SSISM_SM_fLi256ELi64ELNSA_4UMMA5MajorE0ELSR_1ELNSQ_7ScaleInE0ELSS_0EEEEEENSA_6LayoutINSB_IJSE_SE_SE_EEENSB_IJNSC_ILi0EEESX_SX_EEEEENSB_IJNSA_10UnderscoreES10_S10_EEEEENS7_6detail27Sm100ImplicitGemmTileTraitsINSA_25SM100_TMA_2SM_LOAD_IM2COLENSA_14ComposedLayoutINSA_7SwizzleILi2ELi4ELi3EEENSA_18smem_ptr_flag_bitsILi16EEENSV_INSB_IJNSC_ILi8EEESJ_EEENSB_IJSJ_SE_EEEEEEEvEENS14_INSA_18SM100_TMA_2SM_LOADENS16_IS18_S1A_NSV_INSB_IJSJ_S1B_EEENSB_IJSE_SJ_EEEEEEEvEEEENS_8epilogue10collective18CollectiveEpilogueINS1O_23Sm100TmaWarpSpecializedILi3ELi2ELi32ELb1ELb0EEEJNSB_IJNSC_ILi128EEESI_SK_EEENSB_IJNSV_IS1T_SE_EENSV_ISJ_SE_EEEEESM_NSB_IJNSB_IJlllEEESE_SX_EEESM_S1Z_NS1O_6fusion15FusionCallbacksIS1S_NS20_17LinearCombinationISM_fSM_fLNS_15FloatRoundStyleE2EEES1U_S1X_JEEENSA_5SM1004TMEM4LOAD26SM100_TMEM_LOAD_32dp32b32xENSA_20SM90_TMA_LOAD_IM2COLES1F_NSA_39AutoVectorizingCopyWithAssumedAlignmentILi128EEENSA_21SM90_TMA_STORE_IM2COLES1F_S2C_S2C_EEEvvEEEEvNT_6ParamsE)
        /*0bf8*/ 	.short	0x0380
        /*0bfa*/ 	.short	0x0800


	//----- nvinfo : EIATTR_SW_WAR
	.align		4
.L_55:
        /*0bfc*/ 	.byte	0x04, 0x36
        /*0bfe*/ 	.short	(.L_57 - .L_56)
.L_56:
        /*0c00*/ 	.word	0x00000008
.L_57:


//--------------------- .nv.callgraph             --------------------------
	.section	.nv.callgraph,"",@"SHT_CUDA_CALLGRAPH"
	.align	4
	.sectionentsize	8
	.align		4
        /*0000*/ 	.word	0x00000000
	.align		4
        /*0004*/ 	.word	0xffffffff
	.align		4
        /*0008*/ 	.word	index@(_ZN7cutlass13device_kernelINS_4conv6kernel13ConvUniversalINS1_16ConvProblemShapeILNS1_8OperatorE1ELi2EEENS1_10collective14CollectiveConvINS1_47MainloopSm100TmaUmmaWarpSpecializedImplicitGemmILS5_1ELi20ELi2ELi1ELi2EN4cute5tupleIJNSA_1CILi2EEENSC_ILi1EEESE_EEEEENSB_IJNSC_ILi256EEENSC_ILi64EEENSB_IJNSC_ILi32EEEEEEEEENS_6half_tESM_NSA_8TiledMMAINSA_8MMA_AtomIJNSA_26SM100_MMA_F16BF16_2x1SM_SSISM_SM_fLi256ELi64ELNSA_4UMMA5MajorE0ELSR_1ELNSQ_7ScaleInE0ELSS_0EEEEEENSA_6LayoutINSB_IJSE_SE_SE_EEENSB_IJNSC_ILi0EEESX_SX_EEEEENSB_IJNSA_10UnderscoreES10_S10_EEEEENS7_6detail27Sm100ImplicitGemmTileTraitsINSA_25SM100_TMA_2SM_LOAD_IM2COLENSA_14ComposedLayoutINSA_7SwizzleILi2ELi4ELi3EEENSA_18smem_ptr_flag_bitsILi16EEENSV_INSB_IJNSC_ILi8EEESJ_EEENSB_IJSJ_SE_EEEEEEEvEENS14_INSA_18SM100_TMA_2SM_LOADENS16_IS18_S1A_NSV_INSB_IJSJ_S1B_EEENSB_IJSE_SJ_EEEEEEEvEEEENS_8epilogue10collective18CollectiveEpilogueINS1O_23Sm100TmaWarpSpecializedILi3ELi2ELi32ELb1ELb0EEEJNSB_IJNSC_ILi128EEESI_SK_EEENSB_IJNSV_IS1T_SE_EENSV_ISJ_SE_EEEEESM_NSB_IJNSB_IJlllEEESE_SX_EEESM_S1Z_NS1O_6fusion15FusionCallbacksIS1S_NS20_17LinearCombinationISM_fSM_fLNS_15FloatRoundStyleE2EEES1U_S1X_JEEENSA_5SM1004TMEM4LOAD26SM100_TMEM_LOAD_32dp32b32xENSA_20SM90_TMA_LOAD_IM2COLES1F_NSA_39AutoVectorizingCopyWithAssumedAlignmentILi128EEENSA_21SM90_TMA_STORE_IM2COLES1F_S2C_S2C_EEEvvEEEEvNT_6ParamsE)
	.align		4
        /*000c*/ 	.word	index@(__assertfail)
	.align		4
        /*0010*/ 	.word	0x00000000
	.align		4
        /*0014*/ 	.word	0xfffffffe
	.align		4
        /*0018*/ 	.word	0x00000000
	.align		4
        /*001c*/ 	.word	0xfffffffd
	.align		4
        /*0020*/ 	.word	0x00000000
	.align		4
        /*0024*/ 	.word	0xfffffffc


//--------------------- .nv.constant4             --------------------------
	.section	.nv.constant4,"a",@progbits
	.align	8
	.align		8
.nv.constant4:
        /*0000*/ 	.dword	__assertfail
	.align		8
        /*0008*/ 	.dword	__unnamed_1
	.align		8
        /*0010*/ 	.dword	__unnamed_2
	.align		8
        /*0018*/ 	.dword	_ZN39_INTERNAL_059f0e94_4_k_cu_261e476c_27934cuda3std3__45__cpo5beginE
	.align		8
        /*0020*/ 	.dword	_ZN39_INTERNAL_059f0e94_4_k_cu_261e476c_27934cuda3std3__45__cpo3endE
	.align		8
        /*0028*/ 	.dword	_ZN39_INTERNAL_059f0e94_4_k_cu_261e476c_27934cuda3std3__45__cpo6cbeginE
	.align		8
        /*0030*/ 	.dword	_ZN39_INTERNAL_059f0e94_4_k_cu_261e476c_27934cuda3std3__45__cpo4cendE
	.align		8
        /*0038*/ 	.dword	_ZN39_INTERNAL_059f0e94_4_k_cu_261e476c_27934cuda3std3__441_GLOBAL__N__059f0e94_4_k_cu_261e476c_27936ignoreE
	.align		8
        /*0040*/ 	.dword	_ZN39_INTERNAL_059f0e94_4_k_cu_261e476c_27934cuda3std3__419piecewise_constructE
	.align		8
        /*0048*/ 	.dword	_ZN39_INTERNAL_059f0e94_4_k_cu_261e476c_27934cuda3std3__48in_placeE
	.align		8
        /*0050*/ 	.dword	_ZN39_INTERNAL_059f0e94_4_k_cu_261e476c_27934cuda3std6ranges3__45__cpo4swapE
	.align		8
        /*0058*/ 	.dword	_ZN39_INTERNAL_059f0e94_4_k_cu_261e476c_27934cuda3std6ranges3__45__cpo9iter_moveE
	.align		8
        /*0060*/ 	.dword	_ZN39_INTERNAL_059f0e94_4_k_cu_261e476c_27934cute7productE
	.align		8
        /*0068*/ 	.dword	_ZN39_INTERNAL_059f0e94_4_k_cu_261e476c_27934cute1_E
	.align		8
        /*0070*/ 	.dword	$str$27
	.align		8
        /*0078*/ 	.dword	$str$28
	.align		8
        /*0080*/ 	.dword	$str$29
	.align		8
        /*0088*/ 	.dword	$str$30


//--------------------- .text._ZN7cutlass13device_kernelINS_4conv6kernel13ConvUniversalINS1_16ConvProblemShapeILNS1_8OperatorE1ELi2EEENS1_10collective14CollectiveConvINS1_47MainloopSm100TmaUmmaWarpSpecializedImplicitGemmILS5_1ELi20ELi2ELi1ELi2EN4cute5tupleIJNSA_1CILi2EEENSC_ILi1EEESE_EEEEENSB_IJNSC_ILi256EEENSC_ILi64EEENSB_IJNSC_ILi32EEEEEEEEENS_6half_tESM_NSA_8TiledMMAINSA_8MMA_AtomIJNSA_26SM100_MMA_F16BF16_2x1SM_SSISM_SM_fLi256ELi64ELNSA_4UMMA5MajorE0ELSR_1ELNSQ_7ScaleInE0ELSS_0EEEEEENSA_6LayoutINSB_IJSE_SE_SE_EEENSB_IJNSC_ILi0EEESX_SX_EEEEENSB_IJNSA_10UnderscoreES10_S10_EEEEENS7_6detail27Sm100ImplicitGemmTileTraitsINSA_25SM100_TMA_2SM_LOAD_IM2COLENSA_14ComposedLayoutINSA_7SwizzleILi2ELi4ELi3EEENSA_18smem_ptr_flag_bitsILi16EEENSV_INSB_IJNSC_ILi8EEESJ_EEENSB_IJSJ_SE_EEEEEEEvEENS14_INSA_18SM100_TMA_2SM_LOADENS16_IS18_S1A_NSV_INSB_IJSJ_S1B_EEENSB_IJSE_SJ_EEEEEEEvEEEENS_8epilogue10collective18CollectiveEpilogueINS1O_23Sm100TmaWarpSpecializedILi3ELi2ELi32ELb1ELb0EEEJNSB_IJNSC_ILi128EEESI_SK_EEENSB_IJNSV_IS1T_SE_EENSV_ISJ_SE_EEEEESM_NSB_IJNSB_IJlllEEESE_SX_EEESM_S1Z_NS1O_6fusion15FusionCallbacksIS1S_NS20_17LinearCombinationISM_fSM_fLNS_15FloatRoundStyleE2EEES1U_S1X_JEEENSA_5SM1004TMEM4LOAD26SM100_TMEM_LOAD_32dp32b32xENSA_20SM90_TMA_LOAD_IM2COLES1F_NSA_39AutoVectorizingCopyWithAssumedAlignmentILi128EEENSA_21SM90_TMA_STORE_IM2COLES1F_S2C_S2C_EEEvvEEEEvNT_6ParamsE --------------------------
	.section	.text._ZN7cutlass13device_kernelINS_4conv6kernel13ConvUniversalINS1_16ConvProblemShapeILNS1_8OperatorE1ELi2EEENS1_10collective14CollectiveConvINS1_47MainloopSm100TmaUmmaWarpSpecializedImplicitGemmILS5_1ELi20ELi2ELi1ELi2EN4cute5tupleIJNSA_1CILi2EEENSC_ILi1EEESE_EEEEENSB_IJNSC_ILi256EEENSC_ILi64EEENSB_IJNSC_ILi32EEEEEEEEENS_6half_tESM_NSA_8TiledMMAINSA_8MMA_AtomIJNSA_26SM100_MMA_F16BF16_2x1SM_SSISM_SM_fLi256ELi64ELNSA_4UMMA5MajorE0ELSR_1ELNSQ_7ScaleInE0ELSS_0EEEEEENSA_6LayoutINSB_IJSE_SE_SE_EEENSB_IJNSC_ILi0EEESX_SX_EEEEENSB_IJNSA_10UnderscoreES10_S10_EEEEENS7_6detail27Sm100ImplicitGemmTileTraitsINSA_25SM100_TMA_2SM_LOAD_IM2COLENSA_14ComposedLayoutINSA_7SwizzleILi2ELi4ELi3EEENSA_18smem_ptr_flag_bitsILi16EEENSV_INSB_IJNSC_ILi8EEESJ_EEENSB_IJSJ_SE_EEEEEEEvEENS14_INSA_18SM100_TMA_2SM_LOADENS16_IS18_S1A_NSV_INSB_IJSJ_S1B_EEENSB_IJSE_SJ_EEEEEEEvEEEENS_8epilogue10collective18CollectiveEpilogueINS1O_23Sm100TmaWarpSpecializedILi3ELi2ELi32ELb1ELb0EEEJNSB_IJNSC_ILi128EEESI_SK_EEENSB_IJNSV_IS1T_SE_EENSV_ISJ_SE_EEEEESM_NSB_IJNSB_IJlllEEESE_SX_EEESM_S1Z_NS1O_6fusion15FusionCallbacksIS1S_NS20_17LinearCombinationISM_fSM_fLNS_15FloatRoundStyleE2EEES1U_S1X_JEEENSA_5SM1004TMEM4LOAD26SM100_TMEM_LOAD_32dp32b32xENSA_20SM90_TMA_LOAD_IM2COLES1F_NSA_39AutoVectorizingCopyWithAssumedAlignmentILi128EEENSA_21SM90_TMA_STORE_IM2COLES1F_S2C_S2C_EEEvvEEEEvNT_6ParamsE,"ax",@progbits
	.align	128
.text._ZN7cutlass13device_kernelINS_4conv6kernel13ConvUniversalINS1_16ConvProblemShapeILNS1_8OperatorE1ELi2EEENS1_10collective14CollectiveConvINS1_47MainloopSm100TmaUmmaWarpSpecializedImplicitGemmILS5_1ELi20ELi2ELi1ELi2EN4cute5tupleIJNSA_1CILi2EEENSC_ILi1EEESE_EEEEENSB_IJNSC_ILi256EEENSC_ILi64EEENSB_IJNSC_ILi32EEEEEEEEENS_6half_tESM_NSA_8TiledMMAINSA_8MMA_AtomIJNSA_26SM100_MMA_F16BF16_2x1SM_SSISM_SM_fLi256ELi64ELNSA_4UMMA5MajorE0ELSR_1ELNSQ_7ScaleInE0ELSS_0EEEEEENSA_6LayoutINSB_IJSE_SE_SE_EEENSB_IJNSC_ILi0EEESX_SX_EEEEENSB_IJNSA_10UnderscoreES10_S10_EEEEENS7_6detail27Sm100ImplicitGemmTileTraitsINSA_25SM100_TMA_2SM_LOAD_IM2COLENSA_14ComposedLayoutINSA_7SwizzleILi2ELi4ELi3EEENSA_18smem_ptr_flag_bitsILi16EEENSV_INSB_IJNSC_ILi8EEESJ_EEENSB_IJSJ_SE_EEEEEEEvEENS14_INSA_18SM100_TMA_2SM_LOADENS16_IS18_S1A_NSV_INSB_IJSJ_S1B_EEENSB_IJSE_SJ_EEEEEEEvEEEENS_8epilogue10collective18CollectiveEpilogueINS1O_23Sm100TmaWarpSpecializedILi3ELi2ELi32ELb1ELb0EEEJNSB_IJNSC_ILi128EEESI_SK_EEENSB_IJNSV_IS1T_SE_EENSV_ISJ_SE_EEEEESM_NSB_IJNSB_IJlllEEESE_SX_EEESM_S1Z_NS1O_6fusion15FusionCallbacksIS1S_NS20_17LinearCombinationISM_fSM_fLNS_15FloatRoundStyleE2EEES1U_S1X_JEEENSA_5SM1004TMEM4LOAD26SM100_TMEM_LOAD_32dp32b32xENSA_20SM90_TMA_LOAD_IM2COLES1F_NSA_39AutoVectorizingCopyWithAssumedAlignmentILi128EEENSA_21SM90_TMA_STORE_IM2COLES1F_S2C_S2C_EEEvvEEEEvNT_6ParamsE:
        .type           _ZN7cutlass13device_kernelINS_4conv6kernel13ConvUniversalINS1_16ConvProblemShapeILNS1_8OperatorE1ELi2EEENS1_10collective14CollectiveConvINS1_47MainloopSm100TmaUmmaWarpSpecializedImplicitGemmILS5_1ELi20ELi2ELi1ELi2EN4cute5tupleIJNSA_1CILi2EEENSC_ILi1EEESE_EEEEENSB_IJNSC_ILi256EEENSC_ILi64EEENSB_IJNSC_ILi32EEEEEEEEENS_6half_tESM_NSA_8TiledMMAINSA_8MMA_AtomIJNSA_26SM100_MMA_F16BF16_2x1SM_SSISM_SM_fLi256ELi64ELNSA_4UMMA5MajorE0ELSR_1ELNSQ_7ScaleInE0ELSS_0EEEEEENSA_6LayoutINSB_IJSE_SE_SE_EEENSB_IJNSC_ILi0EEESX_SX_EEEEENSB_IJNSA_10UnderscoreES10_S10_EEEEENS7_6detail27Sm100ImplicitGemmTileTraitsINSA_25SM100_TMA_2SM_LOAD_IM2COLENSA_14ComposedLayoutINSA_7SwizzleILi2ELi4ELi3EEENSA_18smem_ptr_flag_bitsILi16EEENSV_INSB_IJNSC_ILi8EEESJ_EEENSB_IJSJ_SE_EEEEEEEvEENS14_INSA_18SM100_TMA_2SM_LOADENS16_IS18_S1A_NSV_INSB_IJSJ_S1B_EEENSB_IJSE_SJ_EEEEEEEvEEEENS_8epilogue10collective18CollectiveEpilogueINS1O_23Sm100TmaWarpSpecializedILi3ELi2ELi32ELb1ELb0EEEJNSB_IJNSC_ILi128EEESI_SK_EEENSB_IJNSV_IS1T_SE_EENSV_ISJ_SE_EEEEESM_NSB_IJNSB_IJlllEEESE_SX_EEESM_S1Z_NS1O_6fusion15FusionCallbacksIS1S_NS20_17LinearCombinationISM_fSM_fLNS_15FloatRoundStyleE2EEES1U_S1X_JEEENSA_5SM1004TMEM4LOAD26SM100_TMEM_LOAD_32dp32b32xENSA_20SM90_TMA_LOAD_IM2COLES1F_NSA_39AutoVectorizingCopyWithAssumedAlignmentILi128EEENSA_21SM90_TMA_STORE_IM2COLES1F_S2C_S2C_EEEvvEEEEvNT_6ParamsE,@function
        .size           _ZN7cutlass13device_kernelINS_4conv6kernel13ConvUniversalINS1_16ConvProblemShapeILNS1_8OperatorE1ELi2EEENS1_10collective14CollectiveConvINS1_47MainloopSm100TmaUmmaWarpSpecializedImplicitGemmILS5_1ELi20ELi2ELi1ELi2EN4cute5tupleIJNSA_1CILi2EEENSC_ILi1EEESE_EEEEENSB_IJNSC_ILi256EEENSC_ILi64EEENSB_IJNSC_ILi32EEEEEEEEENS_6half_tESM_NSA_8TiledMMAINSA_8MMA_AtomIJNSA_26SM100_MMA_F16BF16_2x1SM_SSISM_SM_fLi256ELi64ELNSA_4UMMA5MajorE0ELSR_1ELNSQ_7ScaleInE0ELSS_0EEEEEENSA_6LayoutINSB_IJSE_SE_SE_EEENSB_IJNSC_ILi0EEESX_SX_EEEEENSB_IJNSA_10UnderscoreES10_S10_EEEEENS7_6detail27Sm100ImplicitGemmTileTraitsINSA_25SM100_TMA_2SM_LOAD_IM2COLENSA_14ComposedLayoutINSA_7SwizzleILi2ELi4ELi3EEENSA_18smem_ptr_flag_bitsILi16EEENSV_INSB_IJNSC_ILi8EEESJ_EEENSB_IJSJ_SE_EEEEEEEvEENS14_INSA_18SM100_TMA_2SM_LOADENS16_IS18_S1A_NSV_INSB_IJSJ_S1B_EEENSB_IJSE_SJ_EEEEEEEvEEEENS_8epilogue10collective18CollectiveEpilogueINS1O_23Sm100TmaWarpSpecializedILi3ELi2ELi32ELb1ELb0EEEJNSB_IJNSC_ILi128EEESI_SK_EEENSB_IJNSV_IS1T_SE_EENSV_ISJ_SE_EEEEESM_NSB_IJNSB_IJlllEEESE_SX_EEESM_S1Z_NS1O_6fusion15FusionCallbacksIS1S_NS20_17LinearCombinationISM_fSM_fLNS_15FloatRoundStyleE2EEES1U_S1X_JEEENSA_5SM1004TMEM4LOAD26SM100_TMEM_LOAD_32dp32b32xENSA_20SM90_TMA_LOAD_IM2COLES1F_NSA_39AutoVectorizingCopyWithAssumedAlignmentILi128EEENSA_21SM90_TMA_STORE_IM2COLES1F_S2C_S2C_EEEvvEEEEvNT_6ParamsE,(.L_x_214 - _ZN7cutlass13device_kernelINS_4conv6kernel13ConvUniversalINS1_16ConvProblemShapeILNS1_8OperatorE1ELi2EEENS1_10collective14CollectiveConvINS1_47MainloopSm100TmaUmmaWarpSpecializedImplicitGemmILS5_1ELi20ELi2ELi1ELi2EN4cute5tupleIJNSA_1CILi2EEENSC_ILi1EEESE_EEEEENSB_IJNSC_ILi256EEENSC_ILi64EEENSB_IJNSC_ILi32EEEEEEEEENS_6half_tESM_NSA_8TiledMMAINSA_8MMA_AtomIJNSA_26SM100_MMA_F16BF16_2x1SM_SSISM_SM_fLi256ELi64ELNSA_4UMMA5MajorE0ELSR_1ELNSQ_7ScaleInE0ELSS_0EEEEEENSA_6LayoutINSB_IJSE_SE_SE_EEENSB_IJNSC_ILi0EEESX_SX_EEEEENSB_IJNSA_10UnderscoreES10_S10_EEEEENS7_6detail27Sm100ImplicitGemmTileTraitsINSA_25SM100_TMA_2SM_LOAD_IM2COLENSA_14ComposedLayoutINSA_7SwizzleILi2ELi4ELi3EEENSA_18smem_ptr_flag_bitsILi16EEENSV_INSB_IJNSC_ILi8EEESJ_EEENSB_IJSJ_SE_EEEEEEEvEENS14_INSA_18SM100_TMA_2SM_LOADENS16_IS18_S1A_NSV_INSB_IJSJ_S1B_EEENSB_IJSE_SJ_EEEEEEEvEEEENS_8epilogue10collective18CollectiveEpilogueINS1O_23Sm100TmaWarpSpecializedILi3ELi2ELi32ELb1ELb0EEEJNSB_IJNSC_ILi128EEESI_SK_EEENSB_IJNSV_IS1T_SE_EENSV_ISJ_SE_EEEEESM_NSB_IJNSB_IJlllEEESE_SX_EEESM_S1Z_NS1O_6fusion15FusionCallbacksIS1S_NS20_17LinearCombinationISM_fSM_fLNS_15FloatRoundStyleE2EEES1U_S1X_JEEENSA_5SM1004TMEM4LOAD26SM100_TMEM_LOAD_32dp32b32xENSA_20SM90_TMA_LOAD_IM2COLES1F_NSA_39AutoVectorizingCopyWithAssumedAlignmentILi128EEENSA_21SM90_TMA_STORE_IM2COLES1F_S2C_S2C_EEEvvEEEEvNT_6ParamsE)
        .other          _ZN7cutlass13device_kernelINS_4conv6kernel13ConvUniversalINS1_16ConvProblemShapeILNS1_8OperatorE1ELi2EEENS1_10collective14CollectiveConvINS1_47MainloopSm100TmaUmmaWarpSpecializedImplicitGemmILS5_1ELi20ELi2ELi1ELi2EN4cute5tupleIJNSA_1CILi2EEENSC_ILi1EEESE_EEEEENSB_IJNSC_ILi256EEENSC_ILi64EEENSB_IJNSC_ILi32EEEEEEEEENS_6half_tESM_NSA_8TiledMMAINSA_8MMA_AtomIJNSA_26SM100_MMA_F16BF16_2x1SM_SSISM_SM_fLi256ELi64ELNSA_4UMMA5MajorE0ELSR_1ELNSQ_7ScaleInE0ELSS_0EEEEEENSA_6LayoutINSB_IJSE_SE_SE_EEENSB_IJNSC_ILi0EEESX_SX_EEEEENSB_IJNSA_10UnderscoreES10_S10_EEEEENS7_6detail27Sm100ImplicitGemmTileTraitsINSA_25SM100_TMA_2SM_LOAD_IM2COLENSA_14ComposedLayoutINSA_7SwizzleILi2ELi4ELi3EEENSA_18smem_ptr_flag_bitsILi16EEENSV_INSB_IJNSC_ILi8EEESJ_EEENSB_IJSJ_SE_EEEEEEEvEENS14_INSA_18SM100_TMA_2SM_LOADENS16_IS18_S1A_NSV_INSB_IJSJ_S1B_EEENSB_IJSE_SJ_EEEEEEEvEEEENS_8epilogue10collective18CollectiveEpilogueINS1O_23Sm100TmaWarpSpecializedILi3ELi2ELi32ELb1ELb0EEEJNSB_IJNSC_ILi128EEESI_SK_EEENSB_IJNSV_IS1T_SE_EENSV_ISJ_SE_EEEEESM_NSB_IJNSB_IJlllEEESE_SX_EEESM_S1Z_NS1O_6fusion15FusionCallbacksIS1S_NS20_17LinearCombinationISM_fSM_fLNS_15FloatRoundStyleE2EEES1U_S1X_JEEENSA_5SM1004TMEM4LOAD26SM100_TMEM_LOAD_32dp32b32xENSA_20SM90_TMA_LOAD_IM2COLES1F_NSA_39AutoVectorizingCopyWithAssumedAlignmentILi128EEENSA_21SM90_TMA_STORE_IM2COLES1F_S2C_S2C_EEEvvEEEEvNT_6ParamsE,@"STO_CUDA_ENTRY STV_DEFAULT"
_ZN7cutlass13device_kernelINS_4conv6kernel13ConvUniversalINS1_16ConvProblemShapeILNS1_8OperatorE1ELi2EEENS1_10collective14CollectiveConvINS1_47MainloopSm100TmaUmmaWarpSpecializedImplicitGemmILS5_1ELi20ELi2ELi1ELi2EN4cute5tupleIJNSA_1CILi2EEENSC_ILi1EEESE_EEEEENSB_IJNSC_ILi256EEENSC_ILi64EEENSB_IJNSC_ILi32EEEEEEEEENS_6half_tESM_NSA_8TiledMMAINSA_8MMA_AtomIJNSA_26SM100_MMA_F16BF16_2x1SM_SSISM_SM_fLi256ELi64ELNSA_4UMMA5MajorE0ELSR_1ELNSQ_7ScaleInE0ELSS_0EEEEEENSA_6LayoutINSB_IJSE_SE_SE_EEENSB_IJNSC_ILi0EEESX_SX_EEEEENSB_IJNSA_10UnderscoreES10_S10_EEEEENS7_6detail27Sm100ImplicitGemmTileTraitsINSA_25SM100_TMA_2SM_LOAD_IM2COLENSA_14ComposedLayoutINSA_7SwizzleILi2ELi4ELi3EEENSA_18smem_ptr_flag_bitsILi16EEENSV_INSB_IJNSC_ILi8EEESJ_EEENSB_IJSJ_SE_EEEEEEEvEENS14_INSA_18SM100_TMA_2SM_LOADENS16_IS18_S1A_NSV_INSB_IJSJ_S1B_EEENSB_IJSE_SJ_EEEEEEEvEEEENS_8epilogue10collective18CollectiveEpilogueINS1O_23Sm100TmaWarpSpecializedILi3ELi2ELi32ELb1ELb0EEEJNSB_IJNSC_ILi128EEESI_SK_EEENSB_IJNSV_IS1T_SE_EENSV_ISJ_SE_EEEEESM_NSB_IJNSB_IJlllEEESE_SX_EEESM_S1Z_NS1O_6fusion15FusionCallbacksIS1S_NS20_17LinearCombinationISM_fSM_fLNS_15FloatRoundStyleE2EEES1U_S1X_JEEENSA_5SM1004TMEM4LOAD26SM100_TMEM_LOAD_32dp32b32xENSA_20SM90_TMA_LOAD_IM2COLES1F_NSA_39AutoVectorizingCopyWithAssumedAlignmentILi128EEENSA_21SM90_TMA_STORE_IM2COLES1F_S2C_S2C_EEEvvEEEEvNT_6ParamsE:
[----:B------:R-:W1:Y:S01]  /*0000*/  LDC R1, c[0x0][0x37c] ;  /* 0x0000df00ff017b82 */ /* 0x000e620000000800 */
[----:B------:R-:W2:Y:S01]  /*0010*/  S2R R96, SR_TID.X ;  /* 0x0000000000607919 */ /* 0x000ea20000002100 */
[----:B------:R-:W3:Y:S06]  /*0020*/  LDCU.64 UR8, c[0x0][0x890] ;  /* 0x00011200ff0877ac */ /* 0x000eec0008000a00 */
[----:B------:R-:W4:Y:S01]  /*0030*/  S2UR UR4, SR_CgaCtaId ;  /* 0x00000000000479c3 */ /* 0x000f220000008800 */
[----:B-1----:R-:W-:Y:S01]  /*0040*/  VIADD R1, R1, 0xfffffff8 ;  /* 0xfffffff801017836 */ /* 0x002fe20000000000 */
[----:B------:R-:W-:-:S02]  /*0050*/  PRMT R87, RZ, 0x7610, R87 ;  /* 0x00007610ff577816 */ /* 0x000fc40000000057 */
[----:B------:R-:W-:Y:S02]  /*0060*/  ELECT P1, URZ, PT ;  /* 0x0000000000ff782f */ /* 0x000fe40003820000 */
[----:B------:R-:W-:Y:S01]  /*0070*/  R2UR UR48, R1 ;  /* 0x00000000013072ca */ /* 0x000fe200000e0000 */
[----:B---3--:R-:W-:-:S04]  /*0080*/  UISETP.NE.U32.AND UP0, UPT, UR8, URZ, UPT ;  /* 0x000000ff0800728c */ /* 0x008fc8000bf05070 */
[----:B------:R-:W-:Y:S02]  /*0090*/  UISETP.NE.AND.EX UP0, UPT, UR9, URZ, UPT, UP0 ;  /* 0x000000ff0900728c */ /* 0x000fe4000bf05300 */
[----:B----4-:R-:W-:Y:S02]  /*00a0*/  ULOP3.LUT UR31, UR4, 0x1, URZ, 0xc0, !UPT ;  /* 0x00000001041f7892 */ /* 0x010fe4000f8ec0ff */
[----:B------:R-:W-:Y:S01]  /*00b0*/  ULOP3.LUT UR30, UR4, 0x1, URZ, 0x3c, !UPT ;  /* 0x00000001041e7892 */ /* 0x000fe2000f8e3cff */
[----:B--2---:R-:W-:-:S05]  /*00c0*/  SHF.R.U32.HI R88, RZ, 0x5, R96 ;  /* 0x00000005ff587819 */ /* 0x004fca0000011660 */
[----:B------:R-:W1:Y:S02]  /*00d0*/  SHFL.IDX PT, R0, R88, RZ, 0x1f ;  /* 0x00001fff58007589 */ /* 0x000e6400000e0000 */
[----:B-1----:R-:W-:Y:S01]  /*00e0*/  R2UR UR18, R0 ;  /* 0x00000000001272ca */ /* 0x002fe200000e0000 */
[----:B------:R-:W-:-:S14]  /*00f0*/  BRA.U UP0, `(.L_x_0) ;  /* 0x0000000100307547 */ /* 0x000fdc000b800000 */
[----:B------:R-:W1:Y:S02]  /*0100*/  LDCU.64 UR4, c[0x0][0x888] ;  /* 0x00011100ff0477ac */ /* 0x000e640008000a00 */
[----:B-1----:R-:W-:-:S04]  /*0110*/  UISETP.NE.U32.AND UP0, UPT, UR4, URZ, UPT ;  /* 0x000000ff0400728c */ /* 0x002fc8000bf05070 */
[----:B------:R-:W-:-:S09]  /*0120*/  UISETP.NE.AND.EX UP0, UPT, UR5, URZ, UPT, UP0 ;  /* 0x000000ff0500728c */ /* 0x000fd2000bf05300 */
[----:B------:R-:W-:Y:S05]  /*0130*/  BRA.U !UP0, `(.L_x_1) ;  /* 0x0000000108147547 */ /* 0x000fea000b800000 */
[----:B------:R-:W1:Y:S01]  /*0140*/  LDC.64 R2, c[0x0][0x888] ;  /* 0x00022200ff027b82 */ /* 0x000e620000000a00 */
[----:B------:R-:W1:Y:S02]  /*0150*/  LDCU.64 UR4, c[0x0][0x358] ;  /* 0x00006b00ff0477ac */ /* 0x000e640008000a00 */
[----:B-1----:R1:W5:Y:S01]  /*0160*/  LDG.E R41, desc[UR4][R2.64] ;  /* 0x0000000402297981 */ /* 0x002362000c1e1900 */
[----:B------:R-:W-:Y:S01]  /*0170*/  HFMA2 R87, -RZ, RZ, 0, 5.9604644775390625e-08 ;  /* 0x00000001ff577431 */ /* 0x000fe200000001ff */
[----:B------:R-:W-:Y:S05]  /*0180*/  BRA `(.L_x_0) ;  /* 0x00000000000c7947 */ /* 0x000fea0003800000 */
.L_x_1:
[----:B------:R-:W1:Y:S01]  /*0190*/  LDCU UR4, c[0x0][0x880] ;  /* 0x00011000ff0477ac */ /* 0x000e620008000800 */
[----:B------:R-:W-:Y:S01]  /*01a0*/  HFMA2 R87, -RZ, RZ, 0, 5.9604644775390625e-08 ;  /* 0x00000001ff577431 */ /* 0x000fe200000001ff */
[----:B-1----:R-:W-:-:S07]  /*01b0*/  MOV R41, UR4 ;  /* 0x0000000400297c02 */ /* 0x002fce0008000f00 */
.L_x_0:
[----:B------:R-:W2:Y:S02]  /*01c0*/  LDCU.64 UR4, c[0x0][0x8b0] ;  /* 0x00011600ff0477ac */ /* 0x000ea40008000a00 */
[----:B--2---:R-:W-:-:S04]  /*01d0*/  UISETP.NE.U32.AND UP0, UPT, UR4, URZ, UPT ;  /* 0x000000ff0400728c */ /* 0x004fc8000bf05070 */
[----:B------:R-:W-:-:S09]  /*01e0*/  UISETP.NE.AND.EX UP0, UPT, UR5, URZ, UPT, UP0 ;  /* 0x000000ff0500728c */ /* 0x000fd2000bf05300 */
[----:B------:R-:W-:Y:S05]  /*01f0*/  BRA.U UP0, `(.L_x_2) ;  /* 0x0000000100287547 */ /* 0x000fea000b800000 */
[----:B------:R-:W2:Y:S02]  /*0200*/  LDCU.64 UR4, c[0x0][0x8a8] ;  /* 0x00011500ff0477ac */ /* 0x000ea40008000a00 */
[----:B--2---:R-:W-:-:S04]  /*0210*/  UISETP.NE.U32.AND UP0, UPT, UR4, URZ, UPT ;  /* 0x000000ff0400728c */ /* 0x004fc8000bf05070 */
[----:B------:R-:W-:-:S09]  /*0220*/  UISETP.NE.AND.EX UP0, UPT, UR5, URZ, UPT, UP0 ;  /* 0x000000ff0500728c */ /* 0x000fd2000bf05300 */
[----:B------:R-:W-:Y:S05]  /*0230*/  BRA.U !UP0, `(.L_x_3) ;  /* 0x0000000108107547 */ /* 0x000fea000b800000 */
[----:B------:R-:W2:Y:S01]  /*0240*/  LDC.64 R38, c[0x0][0x8a8] ;  /* 0x00022a00ff267b82 */ /* 0x000ea20000000a00 */
[----:B------:R-:W2:Y:S02]  /*0250*/  LDCU.64 UR4, c[0x0][0x358] ;  /* 0x00006b00ff0477ac */ /* 0x000ea40008000a00 */
[----:B--2---:R2:W5:Y:S01]  /*0260*/  LDG.E R38, desc[UR4][R38.64] ;  /* 0x0000000426267981 */ /* 0x004562000c1e1900 */
[----:B------:R-:W-:Y:S05]  /*0270*/  BRA `(.L_x_2) ;  /* 0x0000000000087947 */ /* 0x000fea0003800000 */
.L_x_3:
[----:B------:R-:W2:Y:S02]  /*0280*/  LDCU UR4, c[0x0][0x8a0] ;  /* 0x00011400ff0477ac */ /* 0x000ea40008000800 */
[----:B--2---:R-:W-:Y:S02]  /*0290*/  MOV R38, UR4 ;  /* 0x0000000400267c02 */ /* 0x004fe40008000f00 */
.L_x_2:
[----:B------:R-:W-:Y:S01]  /*02a0*/  IMAD.U32 R0, RZ, RZ, UR18 ;  /* 0x00000012ff007e24 */ /* 0x000fe2000f8e00ff */
[----:B------:R-:W-:Y:S04]  /*02b0*/  BSSY.RECONVERGENT B0, `(.L_x_4) ;  /* 0x000000c000007945 */ /* 0x000fe80003800200 */
[C---:B------:R-:W-:Y:S02]  /*02c0*/  ISETP.NE.OR P2, PT, R0.reuse, 0x1, !P1 ;  /* 0x000000010000780c */ /* 0x040fe40004f45670 */
[----:B------:R-:W-:-:S11]  /*02d0*/  ISETP.NE.OR P0, PT, R0, 0x3, !P1 ;  /* 0x000000030000780c */ /* 0x000fd60004f05670 */
[----:B------:R-:W-:Y:S05]  /*02e0*/  @P2 BRA `(.L_x_5) ;  /* 0x0000000000202947 */ /* 0x000fea0003800000 */
[----:B------:R-:W3:Y:S02]  /*02f0*/  LDCU.64 UR4, c[0x0][0x348] ;  /* 0x00006900ff0477ac */ /* 0x000ee40008000a00 */
[----:B---3--:R-:W-:Y:S02]  /*0300*/  UIADD3 UR6, UP1, UPT, UR4, 0x80, URZ ;  /* 0x0000008004067890 */ /* 0x008fe4000ff3e0ff */
[----:B------:R-:W-:Y:S02]  /*0310*/  UIADD3 UR4, UP0, UPT, UR4, 0x180, URZ ;  /* 0x0000018004047890 */ /* 0x000fe4000ff1e0ff */
[----:B------:R-:W-:Y:S02]  /*0320*/  UIADD3.X UR7, UPT, UPT, URZ, UR5, URZ, UP1, !UPT ;  /* 0x00000005ff077290 */ /* 0x000fe40008ffe4ff */
[----:B------:R-:W-:-:S07]  /*0330*/  UIADD3.X UR5, UPT, UPT, URZ, UR5, URZ, UP0, !UPT ;  /* 0x00000005ff057290 */ /* 0x000fce00087fe4ff */
[----:B------:R3:W-:Y:S02]  /*0340*/  UTMACCTL.PF [UR6] ;  /* 0x00000000060079b9 */ /* 0x0007e40008040000 */
[----:B------:R3:W-:Y:S02]  /*0350*/  UTMACCTL.PF [UR4] ;  /* 0x00000000040079b9 */ /* 0x0007e40008040000 */
[----:B---3--:R-:W-:Y:S01]  /*0360*/  NOP ;  /* 0x0000000000007918 */ /* 0x008fe20000000000 */
.L_x_5:
[----:B------:R-:W-:Y:S05]  /*0370*/  BSYNC.RECONVERGENT B0 ;  /* 0x0000000000007941 */ /* 0x000fea0003800200 */
.L_x_4:
[----:B------:R-:W-:Y:S04]  /*0380*/  BSSY.RECONVERGENT B0, `(.L_x_6) ;  /* 0x000000a000007945 */ /* 0x000fe80003800200 */
        /* <DEDUP_REMOVED lines=9> */
.L_x_7:
[----:B------:R-:W-:Y:S05]  /*0420*/  BSYNC.RECONVERGENT B0 ;  /* 0x0000000000007941 */ /* 0x000fea0003800200 */
.L_x_6:
[----:B------:R-:W3:Y:S01]  /*0430*/  LDCU.64 UR4, c[0x0][0x888] ;  /* 0x00011100ff0477ac */ /* 0x000ee20008000a00 */
[----:B------:R-:W-:Y:S02]  /*0440*/  UISETP.EQ.U32.AND UP2, UPT, UR8, URZ, UPT ;  /* 0x000000ff0800728c */ /* 0x000fe4000bf42070 */
[----:B------:R-:W-:Y:S02]  /*0450*/  UPLOP3.LUT UP3, UPT, UPT, UPT, UPT, 0x80, 0x8 ;  /* 0x000000000008789c */ /* 0x000fe40003f6f070 */
[----:B---3--:R-:W-:-:S04]  /*0460*/  UISETP.NE.U32.AND UP0, UPT, UR4, URZ, UPT ;  /* 0x000000ff0400728c */ /* 0x008fc8000bf05070 */
[----:B------:R-:W-:-:S04]  /*0470*/  UISETP.NE.AND.EX UP1, UPT, UR5, URZ, UPT, UP0 ;  /* 0x000000ff0500728c */ /* 0x000fc8000bf25300 */
[----:B------:R-:W-:-:S04]  /*0480*/  UISETP.EQ.OR.EX UP4, UPT, UR9, URZ, !UP1, UP2 ;  /* 0x000000ff0900728c */ /* 0x000fc8000cf82720 */
[----:B------:R-:W-:-:S06]  /*0490*/  UP2UR UR4, UPR, URZ, 0x10 ;  /* 0x00000010ff047883 */ /* 0x000fcc0008000000 */
[----:B------:R-:W-:Y:S01]  /*04a0*/  MOV R95, UR4 ;  /* 0x00000004005f7c02 */ /* 0x000fe20008000f00 */
[----:B------:R-:W-:Y:S06]  /*04b0*/  BRA.U !UP4, `(.L_x_8) ;  /* 0x000000010c207547 */ /* 0x000fec000b800000 */
[----:B------:R-:W-:Y:S01]  /*04c0*/  UISETP.NE.U32.AND UP2, UPT, UR8, URZ, UPT ;  /* 0x000000ff0800728c */ /* 0x000fe2000bf45070 */
[----:B-----5:R-:W-:Y:S01]  /*04d0*/  FSETP.NEU.AND P0, PT, R41, RZ, PT ;  /* 0x000000ff2900720b */ /* 0x020fe20003f0d000 */
[----:B------:R-:W-:Y:S02]  /*04e0*/  USEL UR4, URZ, 0xffffffff, UP1 ;  /* 0xffffffffff047887 */ /* 0x000fe40008800000 */
[----:B------:R-:W-:-:S10]  /*04f0*/  UISETP.NE.AND.EX UP2, UPT, UR9, URZ, UPT, UP2 ;  /* 0x000000ff0900728c */ /* 0x000fd4000bf45320 */
[----:B------:R-:W-:Y:S01]  /*0500*/  VOTEU.ANY UP0, P0 ;  /* 0x0000000000ff7886 */ /* 0x000fe20000000100 */
[----:B------:R-:W-:-:S04]  /*0510*/  @!UP2 USEL UR4, URZ, 0xffffffff, UP0 ;  /* 0xffffffffff04a887 */ /* 0x000fc80008000000 */
[----:B------:R-:W-:-:S04]  /*0520*/  ULOP3.LUT UR4, UR4, 0x1, URZ, 0xc0, !UPT ;  /* 0x0000000104047892 */ /* 0x000fc8000f8ec0ff */
[----:B------:R-:W-:-:S11]  /*0530*/  UISETP.NE.U32.AND UP3, UPT, UR4, 0x1, UPT ;  /* 0x000000010400788c */ /* 0x000fd6000bf65070 */
.L_x_8:
[----:B------:R-:W3:Y:S01]  /*0540*/  SHFL.IDX PT, R0, R88, RZ, 0x1f ;  /* 0x00001fff58007589 */ /* 0x000ee200000e0000 */
[----:B------:R-:W-:Y:S02]  /*0550*/  UISETP.NE.AND UP5, UPT, UR18, 0x2, UPT ;  /* 0x000000021200788c */ /* 0x000fe4000bfa5270 */
[----:B------:R-:W-:Y:S02]  /*0560*/  UISETP.NE.AND UP0, UPT, UR18, 0x2, UPT ;  /* 0x000000021200788c */ /* 0x000fe4000bf05270 */
[----:B------:R-:W-:Y:S02]  /*0570*/  UISETP.NE.OR UP2, UPT, UR31, URZ, UP5 ;  /* 0x000000ff1f00728c */ /* 0x000fe4000af45670 */
[----:B------:R-:W-:-:S04]  /*0580*/  USEL UR45, URZ, 0x1, UP0 ;  /* 0x00000001ff2d7887 */ /* 0x000fc80008000000 */
[----:B------:R-:W-:Y:S02]  /*0590*/  PLOP3.LUT P3, PT, P1, PT, UP2, 0xae, 0xea ;  /* 0x0000000000ea781c */ /* 0x000fe40000f6f52e */
[----:B---3--:R-:W-:-:S13]  /*05a0*/  ISETP.NE.AND P0, PT, R0, RZ, PT ;  /* 0x000000ff0000720c */ /* 0x008fda0003f05270 */
[----:B------:R-:W-:Y:S05]  /*05b0*/  @P0 BRA `(.L_x_9) ;  /* 0x0000000000d40947 */ /* 0x000fea0003800000 */
[----:B------:R-:W-:Y:S01]  /*05c0*/  ELECT P0, URZ, PT ;  /* 0x0000000000ff782f */ /* 0x000fe20003800000 */
[----:B------:R-:W-:-:S12]  /*05d0*/  BSSY.RECONVERGENT B0, `(.L_x_9) ;  /* 0x0000033000007945 */ /* 0x000fd80003800200 */
[----:B------:R-:W-:Y:S05]  /*05e0*/  @!P0 BRA `(.L_x_10) ;  /* 0x0000000000c48947 */ /* 0x000fea0003800000 */
[----:B------:R-:W3:Y:S01]  /*05f0*/  S2UR UR5, SR_CgaCtaId ;  /* 0x00000000000579c3 */ /* 0x000ee20000008800 */
[----:B------:R-:W-:Y:S01]  /*0600*/  UMOV UR4, 0x400 ;  /* 0x0000040000047882 */ /* 0x000fe20000000000 */
[----:B------:R-:W-:Y:S02]  /*0610*/  UMOV UR6, 0x1 ;  /* 0x0000000100067882 */ /* 0x000fe40000000000 */
[----:B------:R-:W-:-:S04]  /*0620*/  UIADD3 UR6, UPT, UPT, -UR6, 0x100000, URZ ;  /* 0x0010000006067890 */ /* 0x000fc8000fffe1ff */
[----:B------:R-:W-:Y:S02]  /*0630*/  USHF.L.U32 UR7, UR6, 0xb, URZ ;  /* 0x0000000b06077899 */ /* 0x000fe400080006ff */
[----:B------:R-:W-:Y:S02]  /*0640*/  USHF.L.U32 UR6, UR6, 0x1, URZ ;  /* 0x0000000106067899 */ /* 0x000fe400080006ff */
[----:B---3--:R-:W-:Y:S01]  /*0650*/  ULEA UR4, UR5, UR4, 0x18 ;  /* 0x0000000405047291 */ /* 0x008fe2000f8ec0ff */
[----:B------:R-:W3:Y:S11]  /*0660*/  FENCE.VIEW.ASYNC.S ;  /* 0x00000000000073c6 */ /* 0x000ef60000000000 */
[----:B---3--:R3:W4:Y:S01]  /*0670*/  SYNCS.EXCH.64 URZ, [UR4], UR6 ;  /* 0x0000000604ff75b2 */ /* 0x0087220008000100 */
[----:B------:R3:W1:Y:S01]  /*0680*/  SYNCS.EXCH.64 URZ, [UR4+0xa0], UR6 ;  /* 0x0000a00604ff75b2 */ /* 0x0006620008000100 */
        /* <DEDUP_REMOVED lines=37> */
[----:B------:R3:W1:Y:S02]  /*08e0*/  SYNCS.EXCH.64 URZ, [UR4+0x138], UR6 ;  /* 0x0001380604ff75b2 */ /* 0x0006640008000100 */
[----:B---34-:R-:W-:Y:S01]  /*08f0*/  NOP ;  /* 0x0000000000007918 */ /* 0x018fe20000000000 */
.L_x_10:
[----:B------:R-:W-:Y:S05]  /*0900*/  BSYNC.RECONVERGENT B0 ;  /* 0x0000000000007941 */ /* 0x000fea0003800200 */
.L_x_9:
[----:B------:R-:W3:Y:S01]  /*0910*/  SHFL.IDX PT, R0, R88, RZ, 0x1f ;  /* 0x00001fff58007589 */ /* 0x000ee200000e0000 */
[----:B------:R-:W-:Y:S01]  /*0920*/  NOP ;  /* 0x0000000000007918 */ /* 0x000fe20000000000 */
[----:B---3--:R-:W-:-:S13]  /*0930*/  ISETP.NE.AND P0, PT, R0, 0x1, PT ;  /* 0x000000010000780c */ /* 0x008fda0003f05270 */
[----:B------:R-:W-:Y:S05]  /*0940*/  @P0 BRA `(.L_x_11) ;  /* 0x0000000000500947 */ /* 0x000fea0003800000 */
[----:B------:R-:W3:Y:S01]  /*0950*/  S2UR UR5, SR_CgaCtaId ;  /* 0x00000000000579c3 */ /* 0x000ee20000008800 */
[----:B------:R-:W-:Y:S01]  /*0960*/  UMOV UR4, 0x400 ;  /* 0x0000040000047882 */ /* 0x000fe20000000000 */
[----:B------:R-:W-:Y:S01]  /*0970*/  UMOV UR8, 0x20 ;  /* 0x0000002000087882 */ /* 0x000fe20000000000 */
[----:B------:R-:W-:Y:S01]  /*0980*/  UMOV UR6, 0x80 ;  /* 0x0000008000067882 */ /* 0x000fe20000000000 */
[----:B------:R-:W-:-:S04]  /*0990*/  UIADD3 UR8, UPT, UPT, -UR8, 0x100000, URZ ;  /* 0x0010000008087890 */ /* 0x000fc8000fffe1ff */
[----:B------:R-:W-:Y:S02]  /*09a0*/  USHF.L.U32 UR9, UR8, 0xb, URZ ;  /* 0x0000000b08097899 */ /* 0x000fe400080006ff */
[----:B------:R-:W-:Y:S02]  /*09b0*/  USHF.L.U32 UR8, UR8, 0x1, URZ ;  /* 0x0000000108087899 */ /* 0x000fe400080006ff */
[----:B------:R-:W-:-:S04]  /*09c0*/  UIADD3 UR6, UPT, UPT, -UR6, 0x100000, URZ ;  /* 0x0010000006067890 */ /* 0x000fc8000fffe1ff */
[----:B------:R-:W-:Y:S02]  /*09d0*/  USHF.L.U32 UR7, UR6, 0xb, URZ ;  /* 0x0000000b06077899 */ /* 0x000fe400080006ff */
[----:B------:R-:W-:Y:S01]  /*09e0*/  USHF.L.U32 UR6, UR6, 0x1, URZ ;  /* 0x0000000106067899 */ /* 0x000fe200080006ff */
[----:B------:R-:W-:Y:S01]  /*09f0*/  ELECT P0, URZ, PT ;  /* 0x0000000000ff782f */ /* 0x000fe20003800000 */
[----:B---3--:R-:W-:Y:S01]  /*0a00*/  ULEA UR4, UR5, UR4, 0x18 ;  /* 0x0000000405047291 */ /* 0x008fe2000f8ec0ff */
[----:B------:R-:W3:Y:S11]  /*0a10*/  FENCE.VIEW.ASYNC.S ;  /* 0x00000000000073c6 */ /* 0x000ef60000000000 */
[----:B---3--:R3:W4:Y:S01]  /*0a20*/  SYNCS.EXCH.64 URZ, [UR4+0x140], UR8 ;  /* 0x0001400804ff75b2 */ /* 0x0087220008000100 */
[----:B------:R3:W1:Y:S01]  /*0a30*/  SYNCS.EXCH.64 URZ, [UR4+0x158], UR6 ;  /* 0x0001580604ff75b2 */ /* 0x0006620008000100 */
[----:B------:R3:W1:Y:S01]  /*0a40*/  SYNCS.EXCH.64 URZ, [UR4+0x148], UR8 ;  /* 0x0001480804ff75b2 */ /* 0x0006620008000100 */
[----:B------:R3:W1:Y:S01]  /*0a50*/  SYNCS.EXCH.64 URZ, [UR4+0x160], UR6 ;  /* 0x0001600604ff75b2 */ /* 0x0006620008000100 */
[----:B------:R3:W1:Y:S01]  /*0a60*/  SYNCS.EXCH.64 URZ, [UR4+0x150], UR8 ;  /* 0x0001500804ff75b2 */ /* 0x0006620008000100 */
[----:B------:R3:W1:Y:S01]  /*0a70*/  SYNCS.EXCH.64 URZ, [UR4+0x168], UR6 ;  /* 0x0001680604ff75b2 */ /* 0x0006620008000100 */
[----:B------:R-:W-:Y:S01]  /*0a80*/  NOP ;  /* 0x0000000000007918 */ /* 0x000fe20000000000 */
.L_x_11:
[----:B------:R-:W2:Y:S01]  /*0a90*/  SHFL.IDX PT, R0, R88, RZ, 0x1f ;  /* 0x00001fff58007589 */ /* 0x000ea200000e0000 */
[----:B------:R-:W-:Y:S01]  /*0aa0*/  NOP ;  /* 0x0000000000007918 */ /* 0x000fe20000000000 */
[----:B--2---:R-:W-:-:S13]  /*0ab0*/  ISETP.NE.AND P0, PT, R0, 0x3, PT ;  /* 0x000000030000780c */ /* 0x004fda0003f05270 */
[----:B------:R-:W-:Y:S05]  /*0ac0*/  @P0 BRA `(.L_x_12) ;  /* 0x0000000000300947 */ /* 0x000fea0003800000 */
[----:B------:R-:W2:Y:S01]  /*0ad0*/  S2UR UR5, SR_CgaCtaId ;  /* 0x00000000000579c3 */ /* 0x000ea20000008800 */
[----:B---3--:R-:W-:Y:S01]  /*0ae0*/  UMOV UR4, 0x400 ;  /* 0x0000040000047882 */ /* 0x008fe20000000000 */
[----:B------:R-:W-:Y:S01]  /*0af0*/  UMOV UR6, 0x20 ;  /* 0x0000002000067882 */ /* 0x000fe20000000000 */
[----:B------:R-:W-:Y:S01]  /*0b00*/  ELECT P0, URZ, PT ;  /* 0x0000000000ff782f */ /* 0x000fe20003800000 */
[----:B------:R-:W-:-:S04]  /*0b10*/  UIADD3 UR6, UPT, UPT, -UR6, 0x100000, URZ ;  /* 0x0010000006067890 */ /* 0x000fc8000fffe1ff */
[----:B------:R-:W-:Y:S02]  /*0b20*/  USHF.L.U32 UR7, UR6, 0xb, URZ ;  /* 0x0000000b06077899 */ /* 0x000fe400080006ff */
[----:B------:R-:W-:Y:S02]  /*0b30*/  USHF.L.U32 UR6, UR6, 0x1, URZ ;  /* 0x0000000106067899 */ /* 0x000fe400080006ff */
[----:B--2---:R-:W-:Y:S01]  /*0b40*/  ULEA UR4, UR5, UR4, 0x18 ;  /* 0x0000000405047291 */ /* 0x004fe2000f8ec0ff */
[----:B------:R-:W2:Y:S11]  /*0b50*/  FENCE.VIEW.ASYNC.S ;  /* 0x00000000000073c6 */ /* 0x000eb60000000000 */
[----:B--2---:R2:W3:Y:S01]  /*0b60*/  SYNCS.EXCH.64 URZ, [UR4+0x170], UR6 ;  /* 0x0001700604ff75b2 */ /* 0x0044e20008000100 */
[----:B------:R2:W1:Y:S01]  /*0b70*/  SYNCS.EXCH.64 URZ, [UR4+0x178], UR6 ;  /* 0x0001780604ff75b2 */ /* 0x0004620008000100 */
[----:B------:R-:W-:Y:S01]  /*0b80*/  NOP ;  /* 0x0000000000007918 */ /* 0x000fe20000000000 */
.L_x_12:
[----:B------:R-:W4:Y:S01]  /*0b90*/  SHFL.IDX PT, R0, R88, RZ, 0x1f ;  /* 0x00001fff58007589 */ /* 0x000f2200000e0000 */
[----:B------:R-:W-:Y:S01]  /*0ba0*/  NOP ;  /* 0x0000000000007918 */ /* 0x000fe20000000000 */
[----:B----4-:R-:W-:-:S13]  /*0bb0*/  ISETP.NE.AND P0, PT, R0, 0x4, PT ;  /* 0x000000040000780c */ /* 0x010fda0003f05270 */
[----:B------:R-:W-:Y:S05]  /*0bc0*/  @P0 BRA `(.L_x_13) ;  /* 0x0000000000440947 */ /* 0x000fea0003800000 */
[----:B------:R-:W4:Y:S01]  /*0bd0*/  S2UR UR5, SR_CgaCtaId ;  /* 0x00000000000579c3 */ /* 0x000f220000008800 */
[----:B--23--:R-:W-:Y:S01]  /*0be0*/  UMOV UR4, 0x1e0 ;  /* 0x000001e000047882 */ /* 0x00cfe20000000000 */
[----:B------:R-:W-:Y:S01]  /*0bf0*/  UMOV UR6, 0x400 ;  /* 0x0000040000067882 */ /* 0x000fe20000000000 */
[----:B------:R-:W-:Y:S01]  /*0c00*/  USEL UR4, UR4, 0x1a0, UP3 ;  /* 0x000001a004047887 */ /* 0x000fe20009800000 */
[----:B------:R-:W-:Y:S01]  /*0c10*/  UMOV UR8, 0x1 ;  /* 0x0000000100087882 */ /* 0x000fe20000000000 */
[----:B------:R-:W-:Y:S01]  /*0c20*/  ELECT P0, URZ, PT ;  /* 0x0000000000ff782f */ /* 0x000fe20003800000 */
[----:B------:R-:W-:-:S04]  /*0c30*/  UIADD3 UR8, UPT, UPT, -UR8, 0x100000, URZ ;  /* 0x0010000008087890 */ /* 0x000fc8000fffe1ff */
[----:B------:R-:W-:Y:S02]  /*0c40*/  USHF.L.U32 UR9, UR8, 0xb, URZ ;  /* 0x0000000b08097899 */ /* 0x000fe400080006ff */
[----:B------:R-:W-:Y:S02]  /*0c50*/  USHF.L.U32 UR8, UR8, 0x1, URZ ;  /* 0x0000000108087899 */ /* 0x000fe400080006ff */
[----:B----4-:R-:W-:Y:S02]  /*0c60*/  ULEA UR6, UR5, UR6, 0x18 ;  /* 0x0000000605067291 */ /* 0x010fe4000f8ec0ff */
[----:B------:R-:W-:-:S04]  /*0c70*/  UIADD3 UR4, UPT, UPT, -UR4, 0x100000, URZ ;  /* 0x0010000004047890 */ /* 0x000fc8000fffe1ff */
[----:B------:R-:W-:Y:S02]  /*0c80*/  USHF.L.U32 UR5, UR4, 0xb, URZ ;  /* 0x0000000b04057899 */ /* 0x000fe400080006ff */
[----:B------:R-:W-:Y:S01]  /*0c90*/  USHF.L.U32 UR4, UR4, 0x1, URZ ;  /* 0x0000000104047899 */ /* 0x000fe200080006ff */
[----:B------:R-:W2:Y:S03]  /*0ca0*/  FENCE.VIEW.ASYNC.S ;  /* 0x00000000000073c6 */ /* 0x000ea60000000000 */
[----:B--2---:R4:W2:Y:S08]  /*0cb0*/  SYNCS.EXCH.64 URZ, [UR6+0x180], UR8 ;  /* 0x0001800806ff75b2 */ /* 0x0048b00008000100 */
[----:B------:R4:W3:Y:S02]  /*0cc0*/  SYNCS.EXCH.64 URZ, [UR6+0x188], UR4 ;  /* 0x0001880406ff75b2 */ /* 0x0008e40008000100 */
[----:B----4-:R-:W-:Y:S01]  /*0cd0*/  NOP ;  /* 0x0000000000007918 */ /* 0x010fe20000000000 */
.L_x_13:
[----:B------:R-:W4:Y:S01]  /*0ce0*/  SHFL.IDX PT, R0, R88, RZ, 0x1f ;  /* 0x00001fff58007589 */ /* 0x000f2200000e0000 */
[----:B------:R-:W-:Y:S01]  /*0cf0*/  ISETP.NE.OR P1, PT, RZ, UR18, !P1 ;  /* 0x00000012ff007c0c */ /* 0x000fe2000cf25670 */
[----:B------:R-:W-:Y:S01]  /*0d00*/  NOP ;  /* 0x0000000000007918 */ /* 0x000fe20000000000 */
[----:B----4-:R-:W-:-:S13]  /*0d10*/  ISETP.NE.AND P0, PT, R0, 0x5, PT ;  /* 0x000000050000780c */ /* 0x010fda0003f05270 */
[----:B------:R-:W-:Y:S05]  /*0d20*/  @P0 BRA `(.L_x_14) ;  /* 0x0000000000480947 */ /* 0x000fea0003800000 */
[----:B------:R-:W4:Y:S01]  /*0d30*/  S2UR UR5, SR_CgaCtaId ;  /* 0x00000000000579c3 */ /* 0x000f220000008800 */
[----:B--23--:R-:W-:Y:S01]  /*0d40*/  UMOV UR4, 0x400 ;  /* 0x0000040000047882 */ /* 0x00cfe20000000000 */
        /* <DEDUP_REMOVED lines=9> */
[----:B----4-:R-:W-:Y:S01]  /*0de0*/  ULEA UR4, UR5, UR4, 0x18 ;  /* 0x0000000405047291 */ /* 0x010fe2000f8ec0ff */
[----:B------:R-:W2:Y:S11]  /*0df0*/  FENCE.VIEW.ASYNC.S ;  /* 0x00000000000073c6 */ /* 0x000eb60000000000 */
[----:B--2---:R4:W2:Y:S01]  /*0e00*/  SYNCS.EXCH.64 URZ, [UR4+0x190], UR6 ;  /* 0x0001900604ff75b2 */ /* 0x0048a20008000100 */
[----:B------:R4:W3:Y:S01]  /*0e10*/  SYNCS.EXCH.64 URZ, [UR4+0x1a0], UR8 ;  /* 0x0001a00804ff75b2 */ /* 0x0008e20008000100 */
[----:B------:R4:W1:Y:S01]  /*0e20*/  SYNCS.EXCH.64 URZ, [UR4+0x198], UR6 ;  /* 0x0001980604ff75b2 */ /* 0x0008620008000100 */
[----:B------:R4:W1:Y:S02]  /*0e30*/  SYNCS.EXCH.64 URZ, [UR4+0x1a8], UR8 ;  /* 0x0001a80804ff75b2 */ /* 0x0008640008000100 */
[----:B----4-:R-:W-:Y:S01]  /*0e40*/  NOP ;  /* 0x0000000000007918 */ /* 0x010fe20000000000 */
.L_x_14:
[----:B--23--:R-:W2:Y:S01]  /*0e50*/  S2UR UR7, SR_CgaCtaId ;  /* 0x00000000000779c3 */ /* 0x00cea20000008800 */
[----:B------:R-:W-:Y:S01]  /*0e60*/  VOTEU.ALL UP0, P1 ;  /* 0x0000000000ff7886 */ /* 0x000fe20000800000 */
[----:B------:R-:W-:Y:S01]  /*0e70*/  UMOV UR4, 0x20 ;  /* 0x0000002000047882 */ /* 0x000fe20000000000 */
[----:B------:R-:W-:Y:S01]  /*0e80*/  NOP ;  /* 0x0000000000007918 */ /* 0x000fe20000000000 */
[----:B-1----:R-:W-:Y:S01]  /*0e90*/  LOP3.LUT R3, R96, 0x1f, RZ, 0xc0, !PT ;  /* 0x0000001f60037812 */ /* 0x002fe200078ec0ff */
[----:B------:R-:W-:Y:S01]  /*0ea0*/  UISETP.NE.AND UP4, UPT, UR18, URZ, UPT ;  /* 0x000000ff1200728c */ /* 0x000fe2000bf85270 */
[----:B------:R-:W-:Y:S01]  /*0eb0*/  @!UP0 UMOV UR6, 0x400 ;  /* 0x0000040000068882 */ /* 0x000fe20000000000 */
[----:B------:R-:W-:-:S04]  /*0ec0*/  @!UP0 UIADD3 UR4, UPT, UPT, -UR4, 0x100000, URZ ;  /* 0x0010000004048890 */ /* 0x000fc8000fffe1ff */
[----:B------:R-:W-:Y:S02]  /*0ed0*/  @!UP0 USHF.L.U32 UR5, UR4, 0xb, URZ ;  /* 0x0000000b04058899 */ /* 0x000fe400080006ff */
[----:B------:R-:W-:Y:S02]  /*0ee0*/  @!UP0 USHF.L.U32 UR4, UR4, 0x1, URZ ;  /* 0x0000000104048899 */ /* 0x000fe400080006ff */
[----:B--2---:R-:W-:Y:S01]  /*0ef0*/  @!UP0 ULEA UR6, UR7, UR6, 0x18 ;  /* 0x0000000607068291 */ /* 0x004fe2000f8ec0ff */
[----:B------:R-:W1:Y:S01]  /*0f00*/  LDCU UR7, c[0x0][0x36c] ;  /* 0x00006d80ff0777ac */ /* 0x000e620008000800 */
[----:B------:R-:W-:Y:S01]  /*0f10*/  VOTEU.ALL UP0, P1 ;  /* 0x0000000000ff7886 */ /* 0x000fe20000800000 */
[----:B------:R-:W2:Y:S09]  /*0f20*/  FENCE.VIEW.ASYNC.S ;  /* 0x00000000000073c6 */ /* 0x000eb20000000000 */
[----:B--2---:R2:W3:Y:S01]  /*0f30*/  @!UP0 SYNCS.EXCH.64 URZ, [UR6+0x1b0], UR4 ;  /* 0x0001b00406ff85b2 */ /* 0x0044e20008000100 */
[----:B-1----:R-:W-:-:S09]  /*0f40*/  UISETP.EQ.U32.AND UP6, UPT, UR7, 0x1, UPT ;  /* 0x000000010700788c */ /* 0x002fd2000bfc2070 */
[----:B--2---:R-:W-:Y:S05]  /*0f50*/  BRA.U !UP6, `(.L_x_15) ;  /* 0x000000010e087547 */ /* 0x004fea000b800000 */
[----:B---3--:R-:W-:Y:S01]  /*0f60*/  UCGABAR_ARV ;  /* 0x00000000000079c7 */ /* 0x008fe20008000000 */
[----:B------:R-:W-:Y:S05]  /*0f70*/  BRA `(.L_x_16) ;  /* 0x0000000000047947 */ /* 0x000fea0003800000 */
.L_x_15:
[----:B---3--:R-:W-:Y:S01]  /*0f80*/  NOP ;  /* 0x0000000000007918 */ /* 0x008fe20000000000 */
.L_x_16:
[----:B------:R-:W1:Y:S01]  /*0f90*/  S2UR UR20, SR_CTAID.X ;  /* 0x00000000001479c3 */ /* 0x000e620000002500 */
[----:B------:R-:W-:-:S05]  /*0fa0*/  CS2R.32 R94, SR_CgaSize ;  /* 0x00000000005e7805 */ /* 0x000fca0000008a00 */
[----:B------:R-:W-:-:S05]  /*0fb0*/  IMAD R94, R94, -0xa0, RZ ;  /* 0xffffff605e5e7824 */ /* 0x000fca00078e02ff */
[----:B------:R-:W-:-:S14]  /*0fc0*/  R2UR UR5, R94 ;  /* 0x000000005e0572ca */ /* 0x000fdc00000e0000 */
[----:B------:R-:W2:Y:S01]  /*0fd0*/  LDCU UR5, c[0x0][UR5+0x2b0] ;  /* 0x00005600050577ac */ /* 0x000ea20008000800 */
[----:B------:R-:W-:-:S05]  /*0fe0*/  CS2R.32 R94, SR_CgaSize ;  /* 0x00000000005e7805 */ /* 0x000fca0000008a00 */
[----:B------:R-:W-:-:S05]  /*0ff0*/  IMAD R94, R94, -0xa0, RZ ;  /* 0xffffff605e5e7824 */ /* 0x000fca00078e02ff */
[----:B------:R-:W-:-:S14]  /*1000*/  R2UR UR4, R94 ;  /* 0x000000005e0472ca */ /* 0x000fdc00000e0000 */
[----:B------:R-:W3:Y:S01]  /*1010*/  LDCU UR4, c[0x0][UR4+0x2b4] ;  /* 0x00005680040477ac */ /* 0x000ee20008000800 */
[----:B------:R-:W4:Y:S01]  /*1020*/  S2UR UR28, SR_CTAID.Y ;  /* 0x00000000001c79c3 */ /* 0x000f220000002600 */
[----:B------:R-:W-:-:S05]  /*1030*/  CS2R.32 R94, SR_CgaSize ;  /* 0x00000000005e7805 */ /* 0x000fca0000008a00 */
[----:B------:R-:W-:-:S05]  /*1040*/  IMAD R94, R94, -0xa0, RZ ;  /* 0xffffff605e5e7824 */ /* 0x000fca00078e02ff */
[----:B------:R-:W-:-:S14]  /*1050*/  R2UR UR7, R94 ;  /* 0x000000005e0772ca */ /* 0x000fdc00000e0000 */
[----:B------:R-:W3:Y:S01]  /*1060*/  LDCU UR7, c[0x0][UR7+0x2a0] ;  /* 0x00005400070777ac */ /* 0x000ee20008000800 */
[----:B------:R-:W-:-:S05]  /*1070*/  CS2R.32 R94, SR_CgaSize ;  /* 0x00000000005e7805 */ /* 0x000fca0000008a00 */
[----:B------:R-:W-:-:S05]  /*1080*/  IMAD R94, R94, -0xa0, RZ ;  /* 0xffffff605e5e7824 */ /* 0x000fca00078e02ff */
[----:B------:R-:W-:-:S14]  /*1090*/  R2UR UR8, R94 ;  /* 0x000000005e0872ca */ /* 0x000fdc00000e0000 */
[----:B------:R-:W3:Y:S01]  /*10a0*/  LDCU UR8, c[0x0][UR8+0x2a4] ;  /* 0x00005480080877ac */ /* 0x000ee20008000800 */
[----:B------:R-:W3:Y:S01]  /*10b0*/  LDCU UR19, c[0x0][0xb24] ;  /* 0x00016480ff1377ac */ /* 0x000ee20008000800 */
[----:B------:R-:W3:Y:S01]  /*10c0*/  LDCU UR39, c[0x0][0xb24] ;  /* 0x00016480ff2777ac */ /* 0x000ee20008000800 */
[----:B-1----:R-:W-:Y:S01]  /*10d0*/  I2FP.F32.U32 R2, UR20 ;  /* 0x0000001400027c45 */ /* 0x002fe20008201000 */
[----:B------:R-:W1:Y:S04]  /*10e0*/  LDCU UR23, c[0x0][0xb30] ;  /* 0x00016600ff1777ac */ /* 0x000e680008000800 */
[----:B--2---:R-:W-:Y:S01]  /*10f0*/  FMUL R2, R2, UR5 ;  /* 0x0000000502027c20 */ /* 0x004fe20008400000 */
[----:B----4-:R-:W-:-:S05]  /*1100*/  I2FP.F32.U32 R0, UR28 ;  /* 0x0000001c00007c45 */ /* 0x010fca0008201000 */
[----:B------:R-:W2:Y:S01]  /*1110*/  F2I.U32.TRUNC.NTZ R2, R2 ;  /* 0x0000000200027305 */ /* 0x000ea2000020f000 */
[----:B---3--:R-:W-:-:S07]  /*1120*/  FMUL R0, R0, UR4 ;  /* 0x0000000400007c20 */ /* 0x008fce0008400000 */
[----:B------:R-:W3:Y:S01]  /*1130*/  F2I.U32.TRUNC.NTZ R0, R0 ;  /* 0x0000000000007305 */ /* 0x000ee2000020f000 */
[----:B--2---:R-:W-:Y:S02]  /*1140*/  R2UR UR4, R2 ;  /* 0x00000000020472ca */ /* 0x004fe400000e0000 */
[----:B------:R-:W-:Y:S02]  /*1150*/  PRMT R2, RZ, 0x7610, R2 ;  /* 0x00007610ff027816 */ /* 0x000fe40000000002 */
[----:B---3--:R-:W-:Y:S02]  /*1160*/  R2UR UR6, R0 ;  /* 0x00000000000672ca */ /* 0x008fe400000e0000 */
[----:B------:R-:W-:-:S07]  /*1170*/  PRMT R0, RZ, 0x7610, R0 ;  /* 0x00007610ff007816 */ /* 0x000fce0000000000 */
[----:B------:R-:W-:-:S04]  /*1180*/  UIADD3 UR5, UPT, UPT, -UR4, URZ, URZ ;  /* 0x000000ff04057290 */ /* 0x000fc8000fffe1ff */
[----:B------:R-:W-:Y:S02]  /*1190*/  UIMAD UR5, UR7, UR5, UR20 ;  /* 0x00000005070572a4 */ /* 0x000fe4000f8e0214 */
[----:B------:R-:W-:-:S04]  /*11a0*/  UIADD3 UR4, UPT, UPT, -UR6, URZ, URZ ;  /* 0x000000ff06047290 */ /* 0x000fc8000fffe1ff */
[----:B------:R-:W-:Y:S01]  /*11b0*/  IMAD.U32 R94, RZ, RZ, UR5 ;  /* 0x00000005ff5e7e24 */ /* 0x000fe2000f8e00ff */
[----:B------:R-:W-:-:S06]  /*11c0*/  UIMAD UR4, UR8, UR4, UR28 ;  /* 0x00000004080472a4 */ /* 0x000fcc000f8e021c */
[----:B------:R-:W-:Y:S01]  /*11d0*/  IMAD.U32 R93, RZ, RZ, UR4 ;  /* 0x00000004ff5d7e24 */ /* 0x000fe2000f8e00ff */
[----:B-1----:R-:W-:Y:S06]  /*11e0*/  BRA.U UP4, `(.L_x_17) ;  /* 0x0000000104307547 */ /* 0x002fec000b800000 */
[----:B------:R-:W-:Y:S01]  /*11f0*/  R2UR UR5, R93 ;  /* 0x000000005d0572ca */ /* 0x000fe200000e0000 */
[----:B------:R-:W-:Y:S01]  /*1200*/  UMOV UR7, 0x3 ;  /* 0x0000000300077882 */ /* 0x000fe20000000000 */
[----:B------:R-:W-:-:S11]  /*1210*/  R2UR UR4, R94 ;  /* 0x000000005e0472ca */ /* 0x000fd600000e0000 */
[----:B------:R-:W-:-:S04]  /*1220*/  UISETP.NE.AND UP0, UPT, UR5, URZ, UPT ;  /* 0x000000ff0500728c */ /* 0x000fc8000bf05270 */
[----:B------:R-:W-:Y:S02]  /*1230*/  UISETP.LT.U32.OR UP0, UPT, UR4, 0x2, !UP0 ;  /* 0x000000020400788c */ /* 0x000fe4000c701470 */
[----:B------:R-:W-:Y:S02]  /*1240*/  ULOP3.LUT UR4, UR4, 0xfffffffe, URZ, 0xc0, !UPT ;  /* 0xfffffffe04047892 */ /* 0x000fe4000f8ec0ff */
[----:B------:R-:W-:Y:S02]  /*1250*/  USEL UR6, URZ, 0x1, !UP0 ;  /* 0x00000001ff067887 */ /* 0x000fe4000c000000 */
[----:B------:R-:W-:Y:S02]  /*1260*/  USEL UR5, URZ, 0x2, !UP0 ;  /* 0x00000002ff057887 */ /* 0x000fe4000c000000 */
[----:B------:R-:W-:Y:S02]  /*1270*/  USHF.L.U32 UR4, UR7, UR4, URZ ;  /* 0x0000000407047299 */ /* 0x000fe400080006ff */
[----:B------:R-:W-:-:S04]  /*1280*/  UIADD3 UR5, UPT, UPT, UR6, UR5, URZ ;  /* 0x0000000506057290 */ /* 0x000fc8000fffe0ff */
[----:B------:R-:W-:Y:S02]  /*1290*/  IMAD.U32 R0, RZ, RZ, UR4 ;  /* 0x00000004ff007e24 */ /* 0x000fe4000f8e00ff */
[----:B------:R-:W-:-:S07]  /*12a0*/  IMAD.U32 R2, RZ, RZ, UR5 ;  /* 0x00000005ff027e24 */ /* 0x000fce000f8e00ff */
.L_x_17:
[----:B------:R-:W1:Y:S01]  /*12b0*/  S2UR UR53, SR_CTAID.Z ;  /* 0x00000000003579c3 */ /* 0x000e620000002700 */
[----:B------:R-:W-:Y:S01]  /*12c0*/  UISETP.GE.AND UP0, UPT, UR19, 0x1, UPT ;  /* 0x000000011300788c */ /* 0x000fe2000bf06270 */
[----:B------:R-:W-:-:S08]  /*12d0*/  UMOV UR52, UR20 ;  /* 0x0000001400347c82 */ /* 0x000fd00008000000 */
[----:B------:R-:W-:Y:S05]  /*12e0*/  BRA.U !UP0, `(.L_x_18) ;  /* 0x0000000108d47547 */ /* 0x000fea000b800000 */
[----:B------:R-:W2:Y:S01]  /*12f0*/  LDCU.128 UR12, c[0x0][0xb10] ;  /* 0x00016200ff0c77ac */ /* 0x000ea20008000c00 */
[----:B------:R-:W3:Y:S01]  /*1300*/  LDCU UR21, c[0x0][0xb0c] ;  /* 0x00016180ff1577ac */ /* 0x000ee20008000800 */
[----:B------:R-:W4:Y:S01]  /*1310*/  LDCU UR6, c[0x0][0x370] ;  /* 0x00006e00ff0677ac */ /* 0x000f220008000800 */
[----:B------:R-:W1:Y:S01]  /*1320*/  LDCU UR7, c[0x0][0x374] ;  /* 0x00006e80ff0777ac */ /* 0x000e620008000800 */
[----:B------:R-:W1:Y:S01]  /*1330*/  LDCU UR22, c[0x0][0xb20] ;  /* 0x00016400ff1677ac */ /* 0x000e620008000800 */
[----:B--2---:R-:W-:Y:S02]  /*1340*/  UIMAD.WIDE.U32 UR4, UR20, UR12, URZ ;  /* 0x0000000c140472a5 */ /* 0x004fe4000f8e00ff */
[----:B---3--:R-:W-:Y:S01]  /*1350*/  UISETP.NE.AND UP0, UPT, UR21, 0x1, UPT ;  /* 0x000000011500788c */ /* 0x008fe2000bf05270 */
[----:B------:R-:W2:Y:S01]  /*1360*/  LDCU.64 UR8, c[0x0][0xb28] ;  /* 0x00016500ff0877ac */ /* 0x000ea20008000a00 */
[----:B----4-:R-:W-:-:S03]  /*1370*/  UIMAD.WIDE.U32 UR10, UR6, UR12, URZ ;  /* 0x0000000c060a72a5 */ /* 0x010fc6000f8e00ff */
[----:B------:R-:W-:Y:S01]  /*1380*/  UMOV UR4, UR5 ;  /* 0x0000000500047c82 */ /* 0x000fe20008000000 */
[----:B------:R-:W-:Y:S02]  /*1390*/  UISETP.NE.AND UP2, UPT, UR19, 0x1, UPT ;  /* 0x000000011300788c */ /* 0x000fe4000bf45270 */
[----:B------:R-:W-:Y:S01]  /*13a0*/  USHF.R.U32.HI UR4, URZ, UR13, UR4 ;  /* 0x0000000dff047299 */ /* 0x000fe20008011604 */
[----:B------:R-:W-:Y:S01]  /*13b0*/  UMOV UR10, UR11 ;  /* 0x0000000b000a7c82 */ /* 0x000fe20008000000 */
[----:B------:R-:W-:Y:S02]  /*13c0*/  UIMAD.WIDE.U32 UR16, UR28, UR15, URZ ;  /* 0x0000000f1c1072a5 */ /* 0x000fe4000f8e00ff */
[----:B------:R-:W-:Y:S02]  /*13d0*/  USEL UR5, UR20, UR4, !UP0 ;  /* 0x0000000414057287 */ /* 0x000fe4000c000000 */
[----:B------:R-:W-:Y:S02]  /*13e0*/  @UP0 USHF.R.U32.HI UR6, URZ, UR13, UR10 ;  /* 0x0000000dff060299 */ /* 0x000fe4000801160a */
[----:B------:R-:W-:-:S02]  /*13f0*/  UISETP.NE.AND UP0, UPT, UR14, 0x1, UPT ;  /* 0x000000010e00788c */ /* 0x000fc4000bf05270 */
[----:B-1----:R-:W-:Y:S02]  /*1400*/  UIMAD.WIDE.U32 UR10, UR7, UR15, URZ ;  /* 0x0000000f070a72a5 */ /* 0x002fe4000f8e00ff */
[----:B--2---:R-:W-:Y:S01]  /*1410*/  UIMAD.WIDE.U32 UR12, UR6, UR8, URZ ;  /* 0x00000008060c72a5 */ /* 0x004fe2000f8e00ff */
[----:B------:R-:W-:Y:S01]  /*1420*/  UMOV UR4, UR17 ;  /* 0x0000001100047c82 */ /* 0x000fe20008000000 */
[----:B------:R-:W-:-:S03]  /*1430*/  UIADD3 UR52, UPT, UPT, -UR5, URZ, URZ ;  /* 0x000000ff05347290 */ /* 0x000fc6000fffe1ff */
[----:B------:R-:W-:Y:S01]  /*1440*/  UMOV UR10, UR11 ;  /* 0x0000000b000a7c82 */ /* 0x000fe20008000000 */
[----:B------:R-:W-:Y:S02]  /*1450*/  USHF.R.U32.HI UR4, URZ, UR22, UR4 ;  /* 0x00000016ff047299 */ /* 0x000fe40008011604 */
[----:B------:R-:W-:Y:S01]  /*1460*/  @UP0 USHF.R.U32.HI UR7, URZ, UR22, UR10 ;  /* 0x00000016ff070299 */ /* 0x000fe2000801160a */
[----:B------:R-:W-:Y:S01]  /*1470*/  UMOV UR12, UR13 ;  /* 0x0000000d000c7c82 */ /* 0x000fe20008000000 */
[----:B------:R-:W-:Y:S02]  /*1480*/  USEL UR4, UR28, UR4, !UP0 ;  /* 0x000000041c047287 */ /* 0x000fe4000c000000 */
[----:B------:R-:W-:Y:S02]  /*1490*/  UIMAD.WIDE.U32 UR10, UR7, UR8, URZ ;  /* 0x00000008070a72a5 */ /* 0x000fe4000f8e00ff */
[----:B------:R-:W-:Y:S02]  /*14a0*/  @UP2 USHF.R.U32.HI UR6, URZ, UR9, UR12 ;  /* 0x00000009ff062299 */ /* 0x000fe4000801160c */
[----:B------:R-:W-:-:S02]  /*14b0*/  UIMAD.WIDE.U32 UR12, UR4, UR8, URZ ;  /* 0x00000008040c72a5 */ /* 0x000fc4000f8e00ff */
[----:B------:R-:W-:Y:S01]  /*14c0*/  UIMAD UR52, UR21, UR52, UR20 ;  /* 0x00000034153472a4 */ /* 0x000fe2000f8e0214 */
[----:B------:R-:W-:Y:S02]  /*14d0*/  UMOV UR10, UR11 ;  /* 0x0000000b000a7c82 */ /* 0x000fe40008000000 */
[----:B------:R-:W-:Y:S02]  /*14e0*/  @UP2 USHF.R.U32.HI UR7, URZ, UR9, UR10 ;  /* 0x00000009ff072299 */ /* 0x000fe4000801160a */
[----:B------:R-:W-:Y:S02]  /*14f0*/  UIMAD UR10, UR6, UR19, URZ ;  /* 0x00000013060a72a4 */ /* 0x000fe4000f8e02ff */
[----:B------:R-:W-:-:S04]  /*1500*/  UIMAD UR7, UR7, UR19, URZ ;  /* 0x00000013070772a4 */ /* 0x000fc8000f8e02ff */
[----:B------:R-:W-:-:S03]  /*1510*/  UISETP.GE.AND UP0, UPT, UR4, UR7, UPT ;  /* 0x000000070400728c */ /* 0x000fc6000bf06270 */
[----:B------:R-:W-:Y:S01]  /*1520*/  UMOV UR7, UR13 ;  /* 0x0000000d00077c82 */ /* 0x000fe20008000000 */
[----:B------:R-:W-:Y:S02]  /*1530*/  UISETP.GE.OR UP0, UPT, UR5, UR10, UP0 ;  /* 0x0000000a0500728c */ /* 0x000fe40008706670 */
[----:B------:R-:W-:Y:S02]  /*1540*/  UIMAD.WIDE.U32 UR10, UR5, UR8, URZ ;  /* 0x00000008050a72a5 */ /* 0x000fe4000f8e00ff */
[----:B------:R-:W-:Y:S02]  /*1550*/  USHF.R.U32.HI UR7, URZ, UR9, UR7 ;  /* 0x00000009ff077299 */ /* 0x000fe40008011607 */
[----:B------:R-:W-:Y:S02]  /*1560*/  UIADD3 UR10, UPT, UPT, -UR4, URZ, URZ ;  /* 0x000000ff040a7290 */ /* 0x000fe4000fffe1ff */
[----:B------:R-:W-:Y:S02]  /*1570*/  USEL UR7, UR4, UR7, !UP2 ;  /* 0x0000000704077287 */ /* 0x000fe4000d000000 */
[----:B------:R-:W-:Y:S01]  /*1580*/  UIMAD UR10, UR14, UR10, UR28 ;  /* 0x0000000a0e0a72a4 */ /* 0x000fe2000f8e021c */
[----:B------:R-:W-:-:S02]  /*1590*/  @!UP0 UMOV UR8, UR11 ;  /* 0x0000000b00088c82 */ /* 0x000fc40008000000 */
[----:B------:R-:W-:Y:S02]  /*15a0*/  @!UP0 USHF.R.U32.HI UR8, URZ, UR9, UR8 ;  /* 0x00000009ff088299 */ /* 0x000fe40008011608 */
[----:B------:R-:W-:Y:S02]  /*15b0*/  UIADD3 UR9, UPT, UPT, -UR7, URZ, URZ ;  /* 0x000000ff07097290 */ /* 0x000fe4000fffe1ff */
[----:B------:R-:W-:Y:S02]  /*15c0*/  @!UP0 USEL UR8, UR5, UR8, !UP2 ;  /* 0x0000000805088287 */ /* 0x000fe4000d000000 */
[----:B------:R-:W-:Y:S02]  /*15d0*/  UIMAD UR9, UR19, UR9, UR4 ;  /* 0x00000009130972a4 */ /* 0x000fe4000f8e0204 */
[----:B------:R-:W-:Y:S02]  /*15e0*/  @!UP0 UIADD3 UR7, UPT, UPT, UR7, -UR8, URZ ;  /* 0x8000000807078290 */ /* 0x000fe4000fffe0ff */
[----:B------:R-:W-:-:S02]  /*15f0*/  @!UP0 UIMAD UR6, UR9, UR6, UR8 ;  /* 0x00000006090682a4 */ /* 0x000fc4000f8e0208 */
[----:B------:R-:W-:-:S04]  /*1600*/  @!UP0 UIMAD UR4, UR7, UR19, UR5 ;  /* 0x00000013070482a4 */ /* 0x000fc8000f8e0205 */
[----:B------:R-:W-:Y:S01]  /*1610*/  UIMAD UR28, UR4, UR14, UR10 ;  /* 0x0000000e041c72a4 */ /* 0x000fe2000f8e020a */
[----:B------:R-:W-:Y:S02]  /*1620*/  @!UP0 UMOV UR5, UR6 ;  /* 0x0000000600058c82 */ /* 0x000fe40008000000 */
[----:B------:R-:W-:-:S12]  /*1630*/  UIMAD UR52, UR5, UR21, UR52 ;  /* 0x00000015053472a4 */ /* 0x000fd8000f8e0234 */
.L_x_18:
[----:B------:R-:W-:-:S09]  /*1640*/  UISETP.NE.AND UP0, UPT, UR23, 0x1, UPT ;  /* 0x000000011700788c */ /* 0x000fd2000bf05270 */
[----:B------:R-:W-:Y:S05]  /*1650*/  BRA.U UP0, `(.L_x_19) ;  /* 0x0000000100407547 */ /* 0x000fea000b800000 */
[----:B------:R-:W2:Y:S01]  /*1660*/  LDCU.128 UR8, c[0x0][0xb10] ;  /* 0x00016200ff0877ac */ /* 0x000ea20008000c00 */
[----:B------:R-:W3:Y:S01]  /*1670*/  LDCU UR12, c[0x0][0xb0c] ;  /* 0x00016180ff0c77ac */ /* 0x000ee20008000800 */
[----:B------:R-:W4:Y:S01]  /*1680*/  LDCU UR13, c[0x0][0xb20] ;  /* 0x00016400ff0d77ac */ /* 0x000f220008000800 */
[----:B--2---:R-:W-:Y:S02]  /*1690*/  UIMAD.WIDE.U32 UR4, UR52, UR8, URZ ;  /* 0x00000008340472a5 */ /* 0x004fe4000f8e00ff */
[----:B------:R-:W-:Y:S02]  /*16a0*/  UIMAD.WIDE.U32 UR6, UR28, UR11, URZ ;  /* 0x0000000b1c0672a5 */ /* 0x000fe4000f8e00ff */
[----:B---3--:R-:W-:Y:S02]  /*16b0*/  UISETP.NE.AND UP0, UPT, UR12, 0x1, UPT ;  /* 0x000000010c00788c */ /* 0x008fe4000bf05270 */
[----:B------:R-:W-:-:S03]  /*16c0*/  USHF.R.U32.HI UR5, URZ, UR9, UR5 ;  /* 0x00000009ff057299 */ /* 0x000fc60008011605 */
[----:B------:R-:W-:Y:S01]  /*16d0*/  UMOV UR4, UR7 ;  /* 0x0000000700047c82 */ /* 0x000fe20008000000 */
[----:B------:R-:W-:Y:S02]  /*16e0*/  USEL UR5, UR52, UR5, !UP0 ;  /* 0x0000000534057287 */ /* 0x000fe4000c000000 */
[----:B------:R-:W-:Y:S02]  /*16f0*/  UISETP.NE.AND UP0, UPT, UR10, 0x1, UPT ;  /* 0x000000010a00788c */ /* 0x000fe4000bf05270 */
[----:B----4-:R-:W-:-:S04]  /*1700*/  USHF.R.U32.HI UR4, URZ, UR13, UR4 ;  /* 0x0000000dff047299 */ /* 0x010fc80008011604 */
[----:B------:R-:W-:-:S04]  /*1710*/  USEL UR4, UR28, UR4, !UP0 ;  /* 0x000000041c047287 */ /* 0x000fc8000c000000 */
[----:B------:R-:W-:Y:S02]  /*1720*/  UIADD3 UR6, UPT, UPT, -UR4, UR5, URZ ;  /* 0x0000000504067290 */ /* 0x000fe4000fffe1ff */
[----:B------:R-:W-:Y:S02]  /*1730*/  UIADD3 UR4, UPT, UPT, UR4, -UR5, URZ ;  /* 0x8000000504047290 */ /* 0x000fe4000fffe0ff */
[----:B------:R-:W-:Y:S02]  /*1740*/  UIMAD UR28, UR6, UR10, UR28 ;  /* 0x0000000a061c72a4 */ /* 0x000fe4000f8e021c */
[----:B------:R-:W-:-:S12]  /*1750*/  UIMAD UR52, UR4, UR12, UR52 ;  /* 0x0000000c043472a4 */ /* 0x000fd8000f8e0234 */
.L_x_19:
[----:B------:R-:W-:Y:S05]  /*1760*/  BRA.U !UP6, `(.L_x_20) ;  /* 0x000000010e0c7547 */ /* 0x000fea000b800000 */
[----:B------:R-:W-:Y:S01]  /*1770*/  UCGABAR_WAIT ;  /* 0x0000000000007dc7 */ /* 0x000fe20008000000 */
[----:B------:R-:W-:Y:S01]  /*1780*/  CCTL.IVALL ;  /* 0x00000000ff00798f */ /* 0x000fe20002000000 */
[----:B------:R-:W-:Y:S05]  /*1790*/  BRA `(.L_x_21) ;  /* 0x0000000000047947 */ /* 0x000fea0003800000 */
.L_x_20:
[----:B------:R-:W-:Y:S06]  /*17a0*/  BAR.SYNC.DEFER_BLOCKING 0x0 ;  /* 0x0000000000007b1d */ /* 0x000fec0000010000 */
.L_x_21:
[----:B------:R-:W-:Y:S05]  /*17b0*/  BRA.U UP5, `(.L_x_22) ;  /* 0x0000002105647547 */ /* 0x000fea000b800000 */
[----:B------:R-:W2:Y:S01]  /*17c0*/  LDCU UR5, c[0x0][0x388] ;  /* 0x00007100ff0577ac */ /* 0x000ea20008000800 */
[----:B------:R-:W-:Y:S01]  /*17d0*/  PLOP3.LUT P1, PT, PT, PT, UP3, 0x80, 0x8 ;  /* 0x000000000008781c */ /* 0x000fe20003f2f038 */
[----:B------:R-:W-:Y:S01]  /*17e0*/  IMAD.MOV.U32 R2, RZ, RZ, RZ ;  /* 0x000000ffff027224 */ /* 0x000fe200078e00ff */
[----:B------:R-:W-:Y:S01]  /*17f0*/  ISETP.EQ.OR P2, PT, R3, RZ, P3 ;  /* 0x000000ff0300720c */ /* 0x000fe20001f42670 */
[----:B------:R-:W3:Y:S01]  /*1800*/  LDCU UR6, c[0x0][0x38c] ;  /* 0x00007180ff0677ac */ /* 0x000ee20008000800 */
[----:B------:R-:W-:Y:S01]  /*1810*/  PLOP3.LUT P1, PT, P1, PT, PT, 0x8, 0x80 ;  /* 0x000000000080781c */ /* 0x000fe20000f2e170 */
[----:B------:R-:W4:Y:S01]  /*1820*/  LDCU UR48, c[0x0][0x390] ;  /* 0x00007200ff3077ac */ /* 0x000f220008000800 */
[----:B------:R-:W-:Y:S01]  /*1830*/  UISETP.NE.AND UP1, UPT, UR18, URZ, UPT ;  /* 0x000000ff1200728c */ /* 0x000fe2000bf25270 */
[----:B------:R-:W1:Y:S01]  /*1840*/  LDCU UR47, c[0x0][0x370] ;  /* 0x00006e00ff2f77ac */ /* 0x000e620008000800 */
[----:B--2---:R-:W-:Y:S02]  /*1850*/  UIADD3 UR5, UPT, UPT, UR5, 0x1f, URZ ;  /* 0x0000001f05057890 */ /* 0x004fe4000fffe0ff */
[----:B------:R-:W-:-:S02]  /*1860*/  USEL UR33, UR45, 0x2, UP1 ;  /* 0x000000022d217887 */ /* 0x000fc40008800000 */
[----:B------:R-:W-:Y:S01]  /*1870*/  USHF.R.S32.HI UR4, URZ, 0x1f, UR5 ;  /* 0x0000001fff047899 */ /* 0x000fe20008011405 */
[----:B------:R-:W2:Y:S03]  /*1880*/  LDCU.64 UR36, c[0x0][0x348] ;  /* 0x00006900ff2477ac */ /* 0x000ea60008000a00 */
[----:B------:R-:W-:Y:S02]  /*1890*/  ULEA.HI UR4, UR4, UR5, URZ, 0x5 ;  /* 0x0000000504047291 */ /* 0x000fe4000f8f28ff */
[----:B------:R-:W-:Y:S02]  /*18a0*/  USHF.L.U32 UR5, UR20, 0x5, URZ ;  /* 0x0000000514057899 */ /* 0x000fe400080006ff */
[----:B------:R-:W-:Y:S02]  /*18b0*/  USHF.R.S32.HI UR4, URZ, 0x5, UR4 ;  /* 0x00000005ff047899 */ /* 0x000fe40008011404 */
[----:B------:R-:W-:-:S02]  /*18c0*/  ULOP3.LUT UR50, UR5, 0x20, URZ, 0xc0, !UPT ;  /* 0x0000002005327892 */ /* 0x000fc4000f8ec0ff */
[----:B---3--:R-:W-:Y:S02]  /*18d0*/  UIMAD UR4, UR4, UR6, URZ ;  /* 0x00000006040472a4 */ /* 0x008fe4000f8e02ff */
[----:B------:R-:W-:Y:S02]  /*18e0*/  USHF.L.U32 UR51, UR20, 0x7, URZ ;  /* 0x0000000714337899 */ /* 0x000fe400080006ff */
[----:B----4-:R-:W-:Y:S01]  /*18f0*/  UIMAD UR48, UR4, UR48, URZ ;  /* 0x00000030043072a4 */ /* 0x010fe2000f8e02ff */
[----:B------:R-:W3:Y:S03]  /*1900*/  LDCU UR46, c[0x0][0x374] ;  /* 0x00006e80ff2e77ac */ /* 0x000ee60008000800 */
[----:B------:R-:W-:Y:S02]  /*1910*/  UISETP.NE.AND UP2, UPT, UR48, URZ, UPT ;  /* 0x000000ff3000728c */ /* 0x000fe4000bf45270 */
[----:B------:R-:W-:Y:S01]  /*1920*/  UISETP.LT.U32.AND UP0, UPT, UR48, 0x14, UPT ;  /* 0x000000143000788c */ /* 0x000fe2000bf01070 */
[----:B------:R-:W-:Y:S01]  /*1930*/  UMOV UR23, 0x1 ;  /* 0x0000000100177882 */ /* 0x000fe20000000000 */
[----:B------:R-:W-:-:S02]  /*1940*/  UMOV UR26, URZ ;  /* 0x000000ff001a7c82 */ /* 0x000fc40008000000 */
[----:B------:R-:W-:Y:S01]  /*1950*/  USEL UR4, UR48, 0x14, UP0 ;  /* 0x0000001430047887 */ /* 0x000fe20008000000 */
[----:B------:R-:W-:Y:S01]  /*1960*/  UMOV UR27, URZ ;  /* 0x000000ff001b7c82 */ /* 0x000fe20008000000 */
[----:B------:R-:W-:Y:S02]  /*1970*/  UMOV UR34, URZ ;  /* 0x000000ff00227c82 */ /* 0x000fe40008000000 */
[----:B------:R-:W-:Y:S02]  /*1980*/  UIADD3 UR5, UPT, UPT, UR4, -0x1, URZ ;  /* 0xffffffff04057890 */ /* 0x000fe4000fffe0ff */
[----:B------:R-:W-:Y:S02]  /*1990*/  @!UP2 UIADD3 UR5, UPT, UPT, UR4, URZ, URZ ;  /* 0x000000ff0405a290 */ /* 0x000fe4000fffe0ff */
[----:B------:R-:W-:Y:S02]  /*19a0*/  UIADD3 UR45, UPT, UPT, UR48, -UR4, URZ ;  /* 0x80000004302d7290 */ /* 0x000fe4000fffe0ff */
[----:B-123--:R-:W-:-:S12]  /*19b0*/  UIADD3 UR49, UPT, UPT, UR5, 0x1, URZ ;  /* 0x0000000105317890 */ /* 0x00efd8000fffe0ff */
.L_x_40:
[----:B------:R-:W1:Y:S01]  /*19c0*/  S2UR UR25, SR_CgaCtaId ;  /* 0x00000000001979c3 */ /* 0x000e620000008800 */
[----:B------:R-:W-:Y:S01]  /*19d0*/  UMOV UR4, 0x400 ;  /* 0x0000040000047882 */ /* 0x000fe20000000000 */
[----:B------:R-:W-:Y:S01]  /*19e0*/  MOV R0, UR23 ;  /* 0x0000001700007c02 */ /* 0x000fe20008000f00 */
[----:B------:R-:W-:Y:S02]  /*19f0*/  UISETP.NE.AND UP0, UPT, UR48, URZ, UPT ;  /* 0x000000ff3000728c */ /* 0x000fe4000bf05270 */
[----:B------:R-:W-:Y:S01]  /*1a00*/  ULEA UR10, UR28, UR50, 0x6 ;  /* 0x000000321c0a7291 */ /* 0x000fe2000f8e30ff */
[----:B------:R-:W-:Y:S01]  /*1a10*/  SHF.L.U32 R0, R0, 0x1f, RZ ;  /* 0x0000001f00007819 */ /* 0x000fe200000006ff */
[----:B------:R-:W-:Y:S01]  /*1a20*/  UMOV UR24, URZ ;  /* 0x000000ff00187c82 */ /* 0x000fe20008000000 */
[----:B------:R-:W-:Y:S01]  /*1a30*/  UMOV UR13, URZ ;  /* 0x000000ff000d7c82 */ /* 0x000fe20008000000 */
[----:B------:R-:W-:Y:S01]  /*1a40*/  UMOV UR12, URZ ;  /* 0x000000ff000c7c82 */ /* 0x000fe20008000000 */
[----:B-1----:R-:W-:-:S04]  /*1a50*/  ULEA UR25, UR25, UR4, 0x18 ;  /* 0x0000000419197291 */ /* 0x002fc8000f8ec0ff */
[----:B------:R-:W-:-:S09]  /*1a60*/  ULEA UR4, UR26, UR25, 0x3 ;  /* 0x000000191a047291 */ /* 0x000fd2000f8e18ff */
[----:B------:R1:W2:Y:S01]  /*1a70*/  SYNCS.PHASECHK.TRANS64.TRYWAIT P0, [UR4+0xa0], R0 ;  /* 0x0000a000ff0075a7 */ /* 0x0002a20008001104 */
[----:B------:R-:W-:-:S04]  /*1a80*/  ULEA.HI UR4, UR52, UR52, URZ, 0x1 ;  /* 0x0000003434047291 */ /* 0x000fc8000f8f08ff */
[----:B------:R-:W-:-:S04]  /*1a90*/  USHF.L.U32 UR4, UR4, 0x7, URZ ;  /* 0x0000000704047899 */ /* 0x000fc800080006ff */
[----:B------:R-:W-:-:S04]  /*1aa0*/  ULOP3.LUT UR4, UR4, 0xffffff00, URZ, 0xc0, !UPT ;  /* 0xffffff0004047892 */ /* 0x000fc8000f8ec0ff */
[----:B------:R-:W-:Y:S01]  /*1ab0*/  ULOP3.LUT UR35, UR4, 0x80, UR51, 0xf8, !UPT ;  /* 0x0000008004237892 */ /* 0x000fe2000f8ef833 */
[----:B------:R-:W-:Y:S11]  /*1ac0*/  BRA.U !UP0, `(.L_x_23) ;  /* 0x0000000508607547 */ /* 0x000ff6000b800000 */
[----:B------:R-:W3:Y:S01]  /*1ad0*/  LDCU.128 UR16, c[0x0][0x480] ;  /* 0x00009000ff1077ac */ /* 0x000ee20008000c00 */
[----:B------:R-:W4:Y:S01]  /*1ae0*/  LDCU.64 UR20, c[0x0][0x490] ;  /* 0x00009200ff1477ac */ /* 0x000f220008000a00 */
[----:B------:R-:W1:Y:S01]  /*1af0*/  LDCU.64 UR12, c[0x0][0x4b0] ;  /* 0x00009600ff0c77ac */ /* 0x000e620008000a00 */
[----:B------:R-:W1:Y:S01]  /*1b00*/  LDCU.64 UR8, c[0x0][0x4d0] ;  /* 0x00009a00ff0877ac */ /* 0x000e620008000a00 */
[----:B------:R-:W1:Y:S01]  /*1b10*/  LDCU UR43, c[0x0][0x390] ;  /* 0x00007200ff2b77ac */ /* 0x000e620008000800 */
[----:B---3--:R-:W-:Y:S02]  /*1b20*/  UIMAD.WIDE.U32 UR4, UR35, UR17, URZ ;  /* 0x00000011230472a5 */ /* 0x008fe4000f8e00ff */
[----:B------:R-:W-:Y:S01]  /*1b30*/  UISETP.NE.AND UP0, UPT, UR16, 0x1, UPT ;  /* 0x000000011000788c */ /* 0x000fe2000bf05270 */
[----:B------:R-:W3:Y:S04]  /*1b40*/  LDCU UR44, c[0x0][0x38c] ;  /* 0x00007180ff2c77ac */ /* 0x000ee80008000800 */
[----:B------:R-:W-:Y:S01]  /*1b50*/  UMOV UR4, UR5 ;  /* 0x0000000500047c82 */ /* 0x000fe20008000000 */
[----:B------:R-:W1:Y:S01]  /*1b60*/  LDCU.64 UR14, c[0x0][0x4b8] ;  /* 0x00009700ff0e77ac */ /* 0x000e620008000a00 */
[----:B------:R-:W-:-:S02]  /*1b70*/  USHF.R.U32.HI UR6, URZ, UR18, UR4 ;  /* 0x00000012ff067299 */ /* 0x000fc40008011604 */
[----:B------:R-:W-:Y:S02]  /*1b80*/  UIADD3 UR34, UPT, UPT, UR49, UR27, URZ ;  /* 0x0000001b31227290 */ /* 0x000fe4000fffe0ff */
[----:B------:R-:W-:Y:S02]  /*1b90*/  USEL UR6, UR35, UR6, !UP0 ;  /* 0x0000000623067287 */ /* 0x000fe4000c000000 */
[----:B------:R-:W-:Y:S02]  /*1ba0*/  UISETP.NE.AND UP0, UPT, UR19, 0x1, UPT ;  /* 0x000000011300788c */ /* 0x000fe4000bf05270 */
[----:B----4-:R-:W-:Y:S02]  /*1bb0*/  UIMAD.WIDE.U32 UR4, UR6, UR20, URZ ;  /* 0x00000014060472a5 */ /* 0x010fe4000f8e00ff */
[----:B------:R-:W-:Y:S01]  /*1bc0*/  UIADD3 UR7, UPT, UPT, -UR6, URZ, URZ ;  /* 0x000000ff06077290 */ /* 0x000fe2000fffe1ff */
[----:B------:R-:W-:-:S03]  /*1bd0*/  UMOV UR24, URZ ;  /* 0x000000ff00187c82 */ /* 0x000fc60008000000 */
[----:B------:R-:W-:Y:S01]  /*1be0*/  UIMAD UR7, UR16, UR7, UR35 ;  /* 0x00000007100772a4 */ /* 0x000fe2000f8e0223 */
[----:B------:R-:W-:Y:S02]  /*1bf0*/  UMOV UR4, UR5 ;  /* 0x0000000500047c82 */ /* 0x000fe40008000000 */
[----:B------:R-:W-:Y:S02]  /*1c00*/  USHF.R.U32.HI UR21, URZ, UR21, UR4 ;  /* 0x00000015ff157299 */ /* 0x000fe40008011604 */
[----:B------:R-:W4:Y:S02]  /*1c10*/  LDCU.64 UR4, c[0x0][0x4d8] ;  /* 0x00009b00ff0477ac */ /* 0x000f240008000a00 */
[----:B------:R-:W-:-:S04]  /*1c20*/  USEL UR21, UR6, UR21, !UP0 ;  /* 0x0000001506157287 */ /* 0x000fc8000c000000 */
[----:B------:R-:W-:-:S04]  /*1c30*/  UIADD3 UR20, UPT, UPT, -UR21, URZ, URZ ;  /* 0x000000ff15147290 */ /* 0x000fc8000fffe1ff */
[----:B------:R-:W-:Y:S02]  /*1c40*/  UIMAD UR20, UR19, UR20, UR6 ;  /* 0x00000014131472a4 */ /* 0x000fe4000f8e0206 */
[----:B-1----:R-:W-:Y:S02]  /*1c50*/  UIMAD UR19, UR7, UR12, UR8 ;  /* 0x0000000c071372a4 */ /* 0x002fe4000f8e0208 */
[----:B------:R-:W-:Y:S01]  /*1c60*/  UIMAD UR20, UR20, UR13, UR9 ;  /* 0x0000000d141472a4 */ /* 0x000fe2000f8e0209 */
[----:B------:R-:W-:Y:S01]  /*1c70*/  UMOV UR6, UR26 ;  /* 0x0000001a00067c82 */ /* 0x000fe20008000000 */
[----:B------:R-:W-:Y:S01]  /*1c80*/  UMOV UR12, URZ ;  /* 0x000000ff000c7c82 */ /* 0x000fe20008000000 */
[----:B---3--:R-:W-:-:S09]  /*1c90*/  UMOV UR13, URZ ;  /* 0x000000ff000d7c82 */ /* 0x008fd20008000000 */
.L_x_29:
[----:B------:R-:W-:Y:S01]  /*1ca0*/  @!P3 MOV R3, 0x5000 ;  /* 0x000050000003b802 */ /* 0x000fe20000000f00 */
[----:B------:R-:W-:Y:S01]  /*1cb0*/  ULEA UR17, UR6, UR25, 0x3 ;  /* 0x0000001906117291 */ /* 0x000fe2000f8e18ff */
[----:B-12---:R-:W-:Y:S11]  /*1cc0*/  @P0 BRA `(.L_x_24) ;  /* 0x0000000000100947 */ /* 0x006ff60003800000 */
[----:B------:R-:W-:Y:S04]  /*1cd0*/  MOV R0, UR23 ;  /* 0x0000001700007c02 */ /* 0x000fe80008000f00 */
[----:B------:R-:W-:Y:S04]  /*1ce0*/  SHF.L.U32 R5, R0, 0x1f, RZ ;  /* 0x0000001f00057819 */ /* 0x000fe800000006ff */
[----:B------:R-:W1:Y:S02]  /*1cf0*/  SYNCS.PHASECHK.TRANS64.TRYWAIT P0, [UR17+0xa0], R5 ;  /* 0x0000a005ff0075a7 */ /* 0x000e640008001111 */
[----:B-1----:R-:W-:Y:S05]  /*1d00*/  @!P0 BRA `(.L_x_25) ;  /* 0x0000007000848947 */ /* 0x002fea0003800000 */
.L_x_24:
[----:B------:R2:W-:Y:S01]  /*1d10*/  @!P3 SYNCS.ARRIVE.TRANS64 RZ, [UR17], R3 ;  /* 0x00000003ffffb9a7 */ /* 0x0005e20008000011 */
[----:B------:R-:W-:Y:S04]  /*1d20*/  ULOP3.LUT UR7, UR33, 0x2, URZ, 0xfc, !UPT ;  /* 0x0000000221077892 */ /* 0x000fe8000f8efcff */
[----:B------:R-:W-:Y:S09]  /*1d30*/  UISETP.NE.AND UP0, UPT, UR7, 0x2, UPT ;  /* 0x000000020700788c */ /* 0x000ff2000bf05270 */
[----:B------:R-:W-:Y:S05]  /*1d40*/  BRA.U UP0, `(.L_x_26) ;  /* 0x0000000100047547 */ /* 0x000fea000b800000 */
[----:B----4-:R-:W-:Y:S05]  /*1d50*/  BPT.TRAP 0x1 ;  /* 0x000000040000795c */ /* 0x010fea0000300000 */
.L_x_26:
[----:B------:R-:W-:Y:S04]  /*1d60*/  BSSY.RECONVERGENT B0, `(.L_x_27) ;  /* 0x0000003000007945 */ /* 0x000fe80003800200 */
[----:B------:R-:W-:Y:S05]  /*1d70*/  @P2 BRA `(.L_x_28) ;  /* 0x0000000000042947 */ /* 0x000fea0003800000 */
[----:B----4-:R-:W-:Y:S05]  /*1d80*/  BPT.TRAP 0x1 ;  /* 0x000000040000795c */ /* 0x010fea0000300000 */
.L_x_28:
[----:B----4-:R-:W-:Y:S05]  /*1d90*/  BSYNC.RECONVERGENT B0 ;  /* 0x0000000000007941 */ /* 0x010fea0003800200 */
.L_x_27:
[----:B------:R-:W-:Y:S02]  /*1da0*/  UIADD3 UR7, UPT, UPT, UR6, 0x1, URZ ;  /* 0x0000000106077890 */ /* 0x000fe4000fffe0ff */
[----:B------:R-:W-:Y:S02]  /*1db0*/  ULEA UR16, UR6, UR25, 0xd ;  /* 0x0000001906107291 */ /* 0x000fe4000f8e68ff */
[----:B------:R-:W-:Y:S02]  /*1dc0*/  UISETP.NE.AND UP0, UPT, UR7, 0x14, UPT ;  /* 0x000000140700788c */ /* 0x000fe4000bf05270 */
[----:B------:R-:W-:Y:S02]  /*1dd0*/  UIADD3 UR30, UP1, UPT, UR36, 0x80, URZ ;  /* 0x00000080241e7890 */ /* 0x000fe4000ff3e0ff */
[----:B------:R-:W-:Y:S02]  /*1de0*/  USEL UR8, URZ, 0x1, UP0 ;  /* 0x00000001ff087887 */ /* 0x000fe40008000000 */
[----:B------:R-:W-:Y:S02]  /*1df0*/  USEL UR26, UR7, URZ, UP0 ;  /* 0x000000ff071a7287 */ /* 0x000fe40008000000 */
[----:B------:R-:W-:Y:S02]  /*1e00*/  ULOP3.LUT UR23, UR23, UR8, URZ, 0x3c, !UPT ;  /* 0x0000000817177292 */ /* 0x000fe4000f8e3cff */
[----:B------:R-:W-:Y:S02]  /*1e10*/  ULEA UR7, UR26, UR25, 0x3 ;  /* 0x000000191a077291 */ /* 0x000fe4000f8e18ff */
[----:B------:R-:W-:Y:S02]  /*1e20*/  ULEA UR8, UR6, UR25, 0xb ;  /* 0x0000001906087291 */ /* 0x000fe4000f8e58ff */
[----:B------:R-:W-:Y:S01]  /*1e30*/  ULOP3.LUT UR17, UR17, 0xfefffff8, URZ, 0xc0, !UPT ;  /* 0xfefffff811117892 */ /* 0x000fe2000f8ec0ff */
[----:B-1----:R-:W-:Y:S01]  /*1e40*/  MOV R0, UR23 ;  /* 0x0000001700007c02 */ /* 0x002fe20008000f00 */
[----:B------:R-:W-:Y:S02]  /*1e50*/  USHF.L.U32 UR18, UR24, 0x5, URZ ;  /* 0x0000000518127899 */ /* 0x000fe400080006ff */
[----:B------:R-:W-:Y:S01]  /*1e60*/  UIADD3.X UR31, UPT, UPT, URZ, UR37, URZ, UP1, !UPT ;  /* 0x00000025ff1f7290 */ /* 0x000fe20008ffe4ff */
[----:B--2---:R-:W-:Y:S01]  /*1e70*/  SHF.L.U32 R3, R0, 0x1f, RZ ;  /* 0x0000001f00037819 */ /* 0x004fe200000006ff */
[----:B------:R-:W-:Y:S02]  /*1e80*/  UIADD3 UR16, UPT, UPT, UR16, 0x6400, URZ ;  /* 0x0000640010107890 */ /* 0x000fe4000fffe0ff */
[----:B------:R-:W-:Y:S01]  /*1e90*/  UIADD3 UR28, UP0, UPT, UR36, 0x180, URZ ;  /* 0x00000180241c7890 */ /* 0x000fe2000ff1e0ff */
[----:B------:R3:W1:Y:S01]  /*1ea0*/  SYNCS.PHASECHK.TRANS64.TRYWAIT P0, [UR7+0xa0], R3 ;  /* 0x0000a003ff0075a7 */ /* 0x0006620008001107 */
[----:B------:R-:W-:Y:S02]  /*1eb0*/  UIMAD UR7, UR12, UR14, UR4 ;  /* 0x0000000e0c0772a4 */ /* 0x000fe4000f8e0204 */
[----:B------:R-:W-:Y:S02]  /*1ec0*/  UIMAD UR6, UR13, UR15, UR5 ;  /* 0x0000000f0d0672a4 */ /* 0x000fe4000f8e0205 */
[----:B------:R-:W-:Y:S02]  /*1ed0*/  UIADD3.X UR29, UPT, UPT, URZ, UR37, URZ, UP0, !UPT ;  /* 0x00000025ff1d7290 */ /* 0x000fe400087fe4ff */
[----:B------:R-:W-:Y:S02]  /*1ee0*/  UPRMT UR6, UR7, 0x40, UR6 ;  /* 0x0000004007067896 */ /* 0x000fe40008000006 */
[----:B------:R-:W-:Y:S02]  /*1ef0*/  UIADD3 UR8, UPT, UPT, UR8, 0x2e400, URZ ;  /* 0x0002e40008087890 */ /* 0x000fe4000fffe0ff */
[----:B------:R-:W-:Y:S02]  /*1f00*/  UPRMT UR6, UR6, 0x5410, URZ ;  /* 0x0000541006067896 */ /* 0x000fe400080000ff */
[----:B------:R-:W-:Y:S02]  /*1f10*/  UIADD3 UR32, UPT, UPT, UR12, 0x1, URZ ;  /* 0x000000010c207890 */ /* 0x000fe4000fffe0ff */
[----:B------:R-:W-:Y:S02]  /*1f20*/  UIADD3 UR22, UPT, UPT, UR13, 0x1, URZ ;  /* 0x000000010d167890 */ /* 0x000fe4000fffe0ff */
[----:B------:R-:W-:Y:S02]  /*1f30*/  UISETP.NE.AND UP2, UPT, UR32, UR44, UPT ;  /* 0x0000002c2000728c */ /* 0x000fe4000bf45270 */
[----:B------:R-:W-:Y:S02]  /*1f40*/  UIADD3 UR27, UPT, UPT, UR27, 0x1, URZ ;  /* 0x000000011b1b7890 */ /* 0x000fe4000fffe0ff */
[----:B------:R-:W-:Y:S01]  /*1f50*/  UIADD3 UR7, UPT, UPT, UR24, 0x1, URZ ;  /* 0x0000000118077890 */ /* 0x000fe2000fffe0ff */
[----:B------:R-:W-:Y:S01]  /*1f60*/  UMOV UR40, 0x0 ;  /* 0x0000000000287882 */ /* 0x000fe20000000000 */
[----:B------:R-:W-:Y:S01]  /*1f70*/  UMOV UR41, 0x10000000 ;  /* 0x1000000000297882 */ /* 0x000fe20000000000 */
[----:B------:R-:W-:Y:S01]  /*1f80*/  UMOV UR9, UR17 ;  /* 0x0000001100097c82 */ /* 0x000fe20008000000 */
[----:B------:R2:W-:Y:S01]  /*1f90*/  UTMALDG.4D.IM2COL.2CTA [UR16], [UR30], UR6, desc[UR40] ;  /* 0x000028101e0073b4 */ /* 0x0005e20008259006 */
[----:B------:R-:W-:Y:S02]  /*1fa0*/  UMOV UR11, UR18 ;  /* 0x00000012000b7c82 */ /* 0x000fe40008000000 */
[----:B------:R-:W-:Y:S04]  /*1fb0*/  @UP2 UIADD3 UR22, UPT, UPT, UR13, URZ, URZ ;  /* 0x000000ff0d162290 */ /* 0x000fe8000fffe0ff */
[----:B------:R-:W-:Y:S01]  /*1fc0*/  UISETP.NE.AND UP0, UPT, UR22, UR43, UPT ;  /* 0x0000002b1600728c */ /* 0x000fe2000bf05270 */
[----:B------:R4:W-:Y:S10]  /*1fd0*/  UTMALDG.4D.2CTA [UR8], [UR28], desc[UR40] ;  /* 0x000028081c0075b4 */ /* 0x0009f40008219000 */
[----:B------:R-:W-:Y:S07]  /*1fe0*/  @UP0 UIADD3 UR7, UPT, UPT, UR24, URZ, URZ ;  /* 0x000000ff18070290 */ /* 0x000fee000fffe0ff */
[----:B------:R-:W-:Y:S01]  /*1ff0*/  UMOV UR24, UR7 ;  /* 0x0000000700187c82 */ /* 0x000fe20008000000 */
[----:B--2---:R-:W-:Y:S01]  /*2000*/  UMOV UR6, UR26 ;  /* 0x0000001a00067c82 */ /* 0x004fe20008000000 */
[----:B----4-:R-:W-:Y:S02]  /*2010*/  USEL UR13, UR22, URZ, UP0 ;  /* 0x000000ff160d7287 */ /* 0x010fe40008000000 */
[----:B------:R-:W-:Y:S02]  /*2020*/  UISETP.NE.AND UP0, UPT, UR27, UR34, UPT ;  /* 0x000000221b00728c */ /* 0x000fe4000bf05270 */
[----:B------:R-:W-:Y:S07]  /*2030*/  USEL UR12, UR32, URZ, UP2 ;  /* 0x000000ff200c7287 */ /* 0x000fee0009000000 */
[----:B---3--:R-:W-:Y:S05]  /*2040*/  BRA.U UP0, `(.L_x_29) ;  /* 0xfffffffd00147547 */ /* 0x008fea000b83ffff */
.L_x_23:
[----:B------:R-:W-:Y:S01]  /*2050*/  ULEA UR4, UR26, UR25, 0x3 ;  /* 0x000000191a047291 */ /* 0x000fe2000f8e18ff */
[----:B-1----:R-:W-:Y:S01]  /*2060*/  MOV R0, UR23 ;  /* 0x0000001700007c02 */ /* 0x002fe20008000f00 */
[----:B------:R-:W-:Y:S01]  /*2070*/  @!P1 SYNCS.ARRIVE.TRANS64.A1T0 RZ, [UR25+0x178], RZ ;  /* 0x000178ffffff99a7 */ /* 0x000fe20008100019 */
[----:B------:R-:W-:Y:S02]  /*2080*/  UISETP.GE.AND UP0, UPT, UR45, 0x1, UPT ;  /* 0x000000012d00788c */ /* 0x000fe4000bf06270 */
[----:B------:R-:W-:-:S04]  /*2090*/  SHF.L.U32 R0, R0, 0x1f, RZ ;  /* 0x0000001f00007819 */ /* 0x000fc800000006ff */
[----:B--2---:R1:W2:Y:S03]  /*20a0*/  SYNCS.PHASECHK.TRANS64.TRYWAIT P0, [UR4+0xa0], R0 ;  /* 0x0000a000ff0075a7 */ /* 0x0042a60008001104 */
[----:B------:R-:W-:Y:S05]  /*20b0*/  BRA.U !UP0, `(.L_x_30) ;  /* 0x00000005085c7547 */ /* 0x000fea000b800000 */
        /* <DEDUP_REMOVED lines=16> */
[----:B------:R-:W-:-:S03]  /*21c0*/  UMOV UR32, UR45 ;  /* 0x0000002d00207c82 */ /* 0x000fc60008000000 */
        /* <DEDUP_REMOVED lines=9> */
[----:B---3--:R-:W-:-:S11]  /*2260*/  UMOV UR6, UR26 ;  /* 0x0000001a00067c82 */ /* 0x008fd60008000000 */
.L_x_36:
[----:B------:R-:W-:Y:S01]  /*2270*/  @!P3 MOV R3, 0x5000 ;  /* 0x000050000003b802 */ /* 0x000fe20000000f00 */
[----:B------:R-:W-:Y:S01]  /*2280*/  ULEA UR17, UR6, UR25, 0x3 ;  /* 0x0000001906117291 */ /* 0x000fe2000f8e18ff */
[----:B-12---:R-:W-:Y:S11]  /*2290*/  @P0 BRA `(.L_x_31) ;  /* 0x0000000000100947 */ /* 0x006ff60003800000 */
[----:B------:R-:W-:Y:S04]  /*22a0*/  MOV R0, UR23 ;  /* 0x0000001700007c02 */ /* 0x000fe80008000f00 */
[----:B------:R-:W-:Y:S04]  /*22b0*/  SHF.L.U32 R5, R0, 0x1f, RZ ;  /* 0x0000001f00057819 */ /* 0x000fe800000006ff */
[----:B------:R-:W1:Y:S02]  /*22c0*/  SYNCS.PHASECHK.TRANS64.TRYWAIT P0, [UR17+0xa0], R5 ;  /* 0x0000a005ff0075a7 */ /* 0x000e640008001111 */
[----:B-1----:R-:W-:Y:S05]  /*22d0*/  @!P0 BRA `(.L_x_32) ;  /* 0x0000006c00288947 */ /* 0x002fea0003800000 */
.L_x_31:
[----:B------:R2:W-:Y:S01]  /*22e0*/  @!P3 SYNCS.ARRIVE.TRANS64 RZ, [UR17], R3 ;  /* 0x00000003ffffb9a7 */ /* 0x0005e20008000011 */
[----:B------:R-:W-:Y:S04]  /*22f0*/  ULOP3.LUT UR7, UR33, 0x2, URZ, 0xfc, !UPT ;  /* 0x0000000221077892 */ /* 0x000fe8000f8efcff */
[----:B------:R-:W-:Y:S09]  /*2300*/  UISETP.NE.AND UP0, UPT, UR7, 0x2, UPT ;  /* 0x000000020700788c */ /* 0x000ff2000bf05270 */
[----:B------:R-:W-:Y:S05]  /*2310*/  BRA.U UP0, `(.L_x_33) ;  /* 0x0000000100047547 */ /* 0x000fea000b800000 */
[----:B----4-:R-:W-:Y:S05]  /*2320*/  BPT.TRAP 0x1 ;  /* 0x000000040000795c */ /* 0x010fea0000300000 */
.L_x_33:
[----:B------:R-:W-:Y:S04]  /*2330*/  BSSY.RECONVERGENT B0, `(.L_x_34) ;  /* 0x0000003000007945 */ /* 0x000fe80003800200 */
[----:B------:R-:W-:Y:S05]  /*2340*/  @P2 BRA `(.L_x_35) ;  /* 0x0000000000042947 */ /* 0x000fea0003800000 */
[----:B----4-:R-:W-:Y:S05]  /*2350*/  BPT.TRAP 0x1 ;  /* 0x000000040000795c */ /* 0x010fea0000300000 */
.L_x_35:
[----:B----4-:R-:W-:Y:S05]  /*2360*/  BSYNC.RECONVERGENT B0 ;  /* 0x0000000000007941 */ /* 0x010fea0003800200 */
.L_x_34:
        /* <DEDUP_REMOVED lines=26> */
[----:B------:R-:W-:Y:S01]  /*2510*/  UIADD3 UR7, UPT, UPT, UR24, 0x1, URZ ;  /* 0x0000000118077890 */ /* 0x000fe2000fffe0ff */
[----:B------:R-:W-:Y:S01]  /*2520*/  UMOV UR40, 0x0 ;  /* 0x0000000000287882 */ /* 0x000fe20000000000 */
[----:B------:R-:W-:Y:S01]  /*2530*/  UMOV UR41, 0x10000000 ;  /* 0x1000000000297882 */ /* 0x000fe20000000000 */
[----:B------:R-:W-:Y:S01]  /*2540*/  UMOV UR9, UR17 ;  /* 0x0000001100097c82 */ /* 0x000fe20008000000 */
[----:B------:R2:W-:Y:S01]  /*2550*/  UTMALDG.4D.IM2COL.2CTA [UR16], [UR30], UR6, desc[UR40] ;  /* 0x000028101e0073b4 */ /* 0x0005e20008259006 */
[----:B------:R-:W-:Y:S04]  /*2560*/  UMOV UR11, UR18 ;  /* 0x00000012000b7c82 */ /* 0x000fe80008000000 */
[----:B------:R-:W-:Y:S04]  /*2570*/  @UP2 UIADD3 UR22, UPT, UPT, UR13, URZ, URZ ;  /* 0x000000ff0d162290 */ /* 0x000fe8000fffe0ff */
[----:B------:R-:W-:Y:S01]  /*2580*/  UISETP.NE.AND UP0, UPT, UR22, UR43, UPT ;  /* 0x0000002b1600728c */ /* 0x000fe2000bf05270 */
[----:B------:R4:W-:Y:S10]  /*2590*/  UTMALDG.4D.2CTA [UR8], [UR28], desc[UR40] ;  /* 0x000028081c0075b4 */ /* 0x0009f40008219000 */
[----:B------:R-:W-:Y:S07]  /*25a0*/  @UP0 UIADD3 UR7, UPT, UPT, UR24, URZ, URZ ;  /* 0x000000ff18070290 */ /* 0x000fee000fffe0ff */
[----:B------:R-:W-:Y:S01]  /*25b0*/  UMOV UR24, UR7 ;  /* 0x0000000700187c82 */ /* 0x000fe20008000000 */
[----:B--2---:R-:W-:Y:S02]  /*25c0*/  UIADD3 UR6, UPT, UPT, UR32, -0x1, URZ ;  /* 0xffffffff20067890 */ /* 0x004fe4000fffe0ff */
[----:B----4-:R-:W-:Y:S02]  /*25d0*/  USEL UR13, UR22, URZ, UP0 ;  /* 0x000000ff160d7287 */ /* 0x010fe40008000000 */
[----:B------:R-:W-:Y:S02]  /*25e0*/  UISETP.GT.U32.AND UP0, UPT, UR32, 0x1, UPT ;  /* 0x000000012000788c */ /* 0x000fe4000bf04070 */
[----:B------:R-:W-:Y:S01]  /*25f0*/  USEL UR12, UR27, URZ, UP2 ;  /* 0x000000ff1b0c7287 */ /* 0x000fe20009000000 */
[----:B------:R-:W-:Y:S01]  /*2600*/  UMOV UR32, UR6 ;  /* 0x0000000600207c82 */ /* 0x000fe20008000000 */
[----:B------:R-:W-:Y:S05]  /*2610*/  UMOV UR6, UR26 ;  /* 0x0000001a00067c82 */ /* 0x000fea0008000000 */
[----:B---3--:R-:W-:Y:S05]  /*2620*/  BRA.U UP0, `(.L_x_36) ;  /* 0xfffffffd00107547 */ /* 0x008fea000b83ffff */
.L_x_30:
[----:B------:R-:W-:Y:S01]  /*2630*/  SHF.L.U32 R3, R2, 0x1f, RZ ;  /* 0x0000001f02037819 */ /* 0x000fe200000006ff */
[----:B------:R-:W-:-:S03]  /*2640*/  NOP ;  /* 0x0000000000007918 */ /* 0x000fc60000000000 */
[----:B-12---:R-:W1:Y:S02]  /*2650*/  SYNCS.PHASECHK.TRANS64.TRYWAIT P0, [UR25+0x180], R3 ;  /* 0x00018003ff0075a7 */ /* 0x006e640008001119 */
[----:B-1----:R-:W-:Y:S05]  /*2660*/  @!P0 BRA `(.L_x_37) ;  /* 0x00000068005c8947 */ /* 0x002fea0003800000 */
.L_x_146:
[----:B------:R-:W2:Y:S01]  /*2670*/  LDS.128 R4, [UR25+0x1c0] ;  /* 0x0001c019ff047984 */ /* 0x000ea20008000c00 */
[----:B------:R-:W-:Y:S02]  /*2680*/  UIADD3 UR4, UPT, UPT, UR25, 0x188, URZ ;  /* 0x0000018819047890 */ /* 0x000fe4000fffe0ff */
[----:B------:R-:W-:Y:S01]  /*2690*/  UISETP.GE.AND UP0, UPT, UR39, 0x1, UPT ;  /* 0x000000012700788c */ /* 0x000fe2000bf06270 */
[----:B------:R-:W-:Y:S01]  /*26a0*/  @!PT LDS RZ, [RZ] ;  /* 0x00000000fffff984 */ /* 0x000fe20000000800 */
[----:B------:R-:W-:Y:S01]  /*26b0*/  @!PT LDS RZ, [RZ] ;  /* 0x00000000fffff984 */ /* 0x000fe20000000800 */
[----:B------:R-:W-:Y:S01]  /*26c0*/  @!PT LDS RZ, [RZ] ;  /* 0x00000000fffff984 */ /* 0x000fe20000000800 */
[----:B------:R-:W-:Y:S01]  /*26d0*/  @!PT LDS RZ, [RZ] ;  /* 0x00000000fffff984 */ /* 0x000fe20000000800 */
[----:B------:R3:W-:Y:S06]  /*26e0*/  MEMBAR.ALL.CTA ;  /* 0x0000000000007992 */ /* 0x0007ec0000008000 */
[----:B---3--:R-:W3:Y:S01]  /*26f0*/  FENCE.VIEW.ASYNC.S ;  /* 0x00000000000073c6 */ /* 0x008ee20000000000 */
[----:B------:R-:W-:-:S09]  /*2700*/  UPRMT UR4, URZ, 0x654, UR4 ;  /* 0x00000654ff047896 */ /* 0x000fd20008000004 */
[----:B---3--:R-:W-:Y:S01]  /*2710*/  SYNCS.ARRIVE.TRANS64.RED.A1T0 RZ, [UR4], RZ ;  /* 0x000000ffffff79a7 */ /* 0x008fe20008100404 */
[----:B--2---:R-:W-:-:S13]  /*2720*/  LOP3.LUT P0, RZ, R6, 0x1, RZ, 0xc0, !PT ;  /* 0x0000000106ff7812 */ /* 0x004fda000780c0ff */
[----:B------:R-:W-:Y:S01]  /*2730*/  VOTEU.ANY UP1, P0 ;  /* 0x0000000000ff7886 */ /* 0x000fe20000020100 */
[----:B------:R-:W-:-:S13]  /*2740*/  PLOP3.LUT P0, PT, PT, PT, UP1, 0x80, 0x8 ;  /* 0x000000000008781c */ /* 0x000fda0003f0f018 */
[----:B-1----:R-:W-:Y:S02]  /*2750*/  @P0 MOV R0, R4 ;  /* 0x0000000400000202 */ /* 0x002fe40000000f00 */
[----:B------:R-:W-:Y:S02]  /*2760*/  @P0 LOP3.LUT R4, R5, 0xffff, RZ, 0xc0, !PT ;  /* 0x0000ffff05040812 */ /* 0x000fe400078ec0ff */
[----:B------:R-:W-:Y:S02]  /*2770*/  @P0 R2UR UR6, R0 ;  /* 0x00000000000602ca */ /* 0x000fe400000e0000 */
[----:B------:R-:W-:-:S11]  /*2780*/  @P0 R2UR UR5, R4 ;  /* 0x00000000040502ca */ /* 0x000fd600000e0000 */
[----:B------:R-:W-:Y:S02]  /*2790*/  @UP1 UMOV UR42, UR6 ;  /* 0x00000006002a1c82 */ /* 0x000fe40008000000 */
[----:B------:R-:W-:Y:S01]  /*27a0*/  @UP1 UMOV UR38, UR5 ;  /* 0x0000000500261c82 */ /* 0x000fe20008000000 */
[----:B------:R-:W-:Y:S05]  /*27b0*/  BRA.U !UP0, `(.L_x_38) ;  /* 0x0000000108d47547 */ /* 0x000fea000b800000 */
[----:B------:R-:W1:Y:S01]  /*27c0*/  LDCU.128 UR16, c[0x0][0xb10] ;  /* 0x00016200ff1077ac */ /* 0x000e620008000c00 */
[----:B------:R-:W2:Y:S01]  /*27d0*/  LDCU UR21, c[0x0][0xb20] ;  /* 0x00016400ff1577ac */ /* 0x000ea20008000800 */
[----:B------:R-:W3:Y:S01]  /*27e0*/  LDCU UR20, c[0x0][0xb0c] ;  /* 0x00016180ff1477ac */ /* 0x000ee20008000800 */
[----:B------:R-:W4:Y:S01]  /*27f0*/  LDCU.64 UR8, c[0x0][0xb28] ;  /* 0x00016500ff0877ac */ /* 0x000f220008000a00 */
[----:B------:R-:W-:Y:S02]  /*2800*/  UISETP.NE.AND UP3, UPT, UR39, 0x1, UPT ;  /* 0x000000012700788c */ /* 0x000fe4000bf65270 */
[----:B-1----:R-:W-:Y:S02]  /*2810*/  UIMAD.WIDE.U32 UR4, UR46, UR19, URZ ;  /* 0x000000132e0472a5 */ /* 0x002fe4000f8e00ff */
[----:B------:R-:W-:Y:S02]  /*2820*/  UIMAD.WIDE.U32 UR6, UR47, UR16, URZ ;  /* 0x000000102f0672a5 */ /* 0x000fe4000f8e00ff */
[----:B------:R-:W-:-:S02]  /*2830*/  UISETP.NE.AND UP0, UPT, UR18, 0x1, UPT ;  /* 0x000000011200788c */ /* 0x000fc4000bf05270 */
[----:B------:R-:W-:Y:S01]  /*2840*/  UIMAD.WIDE.U32 UR14, UR38, UR19, URZ ;  /* 0x00000013260e72a5 */ /* 0x000fe2000f8e00ff */
[----:B------:R-:W-:Y:S01]  /*2850*/  UMOV UR4, UR5 ;  /* 0x0000000500047c82 */ /* 0x000fe20008000000 */
[----:B---3--:R-:W-:Y:S02]  /*2860*/  UISETP.NE.AND UP2, UPT, UR20, 0x1, UPT ;  /* 0x000000011400788c */ /* 0x008fe4000bf45270 */
[----:B--2---:R-:W-:Y:S02]  /*2870*/  USHF.R.U32.HI UR5, URZ, UR21, UR4 ;  /* 0x00000015ff057299 */ /* 0x004fe40008011604 */
[----:B------:R-:W-:Y:S01]  /*2880*/  UIMAD.WIDE.U32 UR12, UR42, UR16, URZ ;  /* 0x000000102a0c72a5 */ /* 0x000fe2000f8e00ff */
[----:B------:R-:W-:Y:S01]  /*2890*/  UMOV UR4, UR7 ;  /* 0x0000000700047c82 */ /* 0x000fe20008000000 */
[----:B------:R-:W-:Y:S02]  /*28a0*/  USEL UR5, UR46, UR5, !UP0 ;  /* 0x000000052e057287 */ /* 0x000fe4000c000000 */
[----:B------:R-:W-:-:S02]  /*28b0*/  USHF.R.U32.HI UR4, URZ, UR17, UR4 ;  /* 0x00000011ff047299 */ /* 0x000fc40008011604 */
[----:B----4-:R-:W-:Y:S02]  /*28c0*/  UIMAD.WIDE.U32 UR10, UR5, UR8, URZ ;  /* 0x00000008050a72a5 */ /* 0x010fe4000f8e00ff */
[----:B------:R-:W-:Y:S01]  /*28d0*/  USEL UR6, UR47, UR4, !UP2 ;  /* 0x000000042f067287 */ /* 0x000fe2000d000000 */
[----:B------:R-:W-:Y:S02]  /*28e0*/  UMOV UR12, UR13 ;  /* 0x0000000d000c7c82 */ /* 0x000fe40008000000 */
[----:B------:R-:W-:Y:S01]  /*28f0*/  UMOV UR4, UR15 ;  /* 0x0000000f00047c82 */ /* 0x000fe20008000000 */
[----:B------:R-:W-:Y:S01]  /*2900*/  UIMAD.WIDE.U32 UR14, UR6, UR8, URZ ;  /* 0x00000008060e72a5 */ /* 0x000fe2000f8e00ff */
[----:B------:R-:W-:Y:S01]  /*2910*/  UMOV UR10, UR11 ;  /* 0x0000000b000a7c82 */ /* 0x000fe20008000000 */
[----:B------:R-:W-:Y:S02]  /*2920*/  USHF.R.U32.HI UR4, URZ, UR21, UR4 ;  /* 0x00000015ff047299 */ /* 0x000fe40008011604 */
[----:B------:R-:W-:-:S03]  /*2930*/  @UP3 USHF.R.U32.HI UR5, URZ, UR9, UR10 ;  /* 0x00000009ff053299 */ /* 0x000fc6000801160a */
[----:B------:R-:W-:Y:S01]  /*2940*/  UMOV UR14, UR15 ;  /* 0x0000000f000e7c82 */ /* 0x000fe20008000000 */
[----:B------:R-:W-:Y:S02]  /*2950*/  USHF.R.U32.HI UR17, URZ, UR17, UR12 ;  /* 0x00000011ff117299 */ /* 0x000fe4000801160c */
[----:B------:R-:W-:Y:S02]  /*2960*/  USEL UR4, UR38, UR4, !UP0 ;  /* 0x0000000426047287 */ /* 0x000fe4000c000000 */
[----:B------:R-:W-:Y:S02]  /*2970*/  @UP3 USHF.R.U32.HI UR6, URZ, UR9, UR14 ;  /* 0x00000009ff063299 */ /* 0x000fe4000801160e */
[----:B------:R-:W-:Y:S02]  /*2980*/  UIMAD UR7, UR39, UR5, URZ ;  /* 0x00000005270772a4 */ /* 0x000fe4000f8e02ff */
[----:B------:R-:W-:Y:S02]  /*2990*/  USEL UR5, UR42, UR17, !UP2 ;  /* 0x000000112a057287 */ /* 0x000fe4000d000000 */
[----:B------:R-:W-:-:S02]  /*29a0*/  UIMAD UR10, UR39, UR6, URZ ;  /* 0x00000006270a72a4 */ /* 0x000fc4000f8e02ff */
[----:B------:R-:W-:Y:S02]  /*29b0*/  UISETP.GE.AND UP0, UPT, UR4, UR7, UPT ;  /* 0x000000070400728c */ /* 0x000fe4000bf06270 */
[----:B------:R-:W-:Y:S02]  /*29c0*/  UIMAD.WIDE.U32 UR12, UR4, UR8, URZ ;  /* 0x00000008040c72a5 */ /* 0x000fe4000f8e00ff */
[----:B------:R-:W-:Y:S02]  /*29d0*/  UISETP.GE.OR UP0, UPT, UR5, UR10, UP0 ;  /* 0x0000000a0500728c */ /* 0x000fe40008706670 */
[----:B------:R-:W-:Y:S02]  /*29e0*/  UIMAD.WIDE.U32 UR10, UR5, UR8, URZ ;  /* 0x00000008050a72a5 */ /* 0x000fe4000f8e00ff */
[----:B------:R-:W-:Y:S01]  /*29f0*/  UIADD3 UR12, UPT, UPT, -UR4, URZ, URZ ;  /* 0x000000ff040c7290 */ /* 0x000fe2000fffe1ff */
[----:B------:R-:W-:Y:S01]  /*2a00*/  UMOV UR8, UR13 ;  /* 0x0000000d00087c82 */ /* 0x000fe20008000000 */
[----:B------:R-:W-:-:S02]  /*2a10*/  UIADD3 UR10, UPT, UPT, -UR5, URZ, URZ ;  /* 0x000000ff050a7290 */ /* 0x000fc4000fffe1ff */
[----:B------:R-:W-:-:S03]  /*2a20*/  USHF.R.U32.HI UR8, URZ, UR9, UR8 ;  /* 0x00000009ff087299 */ /* 0x000fc60008011608 */
[----:B------:R-:W-:Y:S01]  /*2a30*/  @!UP0 UMOV UR7, UR11 ;  /* 0x0000000b00078c82 */ /* 0x000fe20008000000 */
[----:B------:R-:W-:Y:S02]  /*2a40*/  UIMAD UR12, UR18, UR12, UR38 ;  /* 0x0000000c120c72a4 */ /* 0x000fe4000f8e0226 */
[----:B------:R-:W-:Y:S02]  /*2a50*/  USEL UR8, UR4, UR8, !UP3 ;  /* 0x0000000804087287 */ /* 0x000fe4000d800000 */
[----:B------:R-:W-:Y:S02]  /*2a60*/  @!UP0 USHF.R.U32.HI UR7, URZ, UR9, UR7 ;  /* 0x00000009ff078299 */ /* 0x000fe40008011607 */
[----:B------:R-:W-:Y:S02]  /*2a70*/  UIADD3 UR9, UPT, UPT, -UR8, URZ, URZ ;  /* 0x000000ff08097290 */ /* 0x000fe4000fffe1ff */
[----:B------:R-:W-:Y:S02]  /*2a80*/  @!UP0 USEL UR7, UR5, UR7, !UP3 ;  /* 0x0000000705078287 */ /* 0x000fe4000d800000 */
[----:B------:R-:W-:-:S02]  /*2a90*/  UIMAD UR9, UR39, UR9, UR4 ;  /* 0x00000009270972a4 */ /* 0x000fc4000f8e0204 */
[----:B------:R-:W-:Y:S02]  /*2aa0*/  @!UP0 UIADD3 UR8, UPT, UPT, UR8, -UR7, URZ ;  /* 0x8000000708088290 */ /* 0x000fe4000fffe0ff */
[----:B------:R-:W-:Y:S02]  /*2ab0*/  @!UP0 UIMAD UR7, UR9, UR6, UR7 ;  /* 0x00000006090782a4 */ /* 0x000fe4000f8e0207 */
[----:B------:R-:W-:Y:S02]  /*2ac0*/  @!UP0 UIMAD UR4, UR39, UR8, UR5 ;  /* 0x00000008270482a4 */ /* 0x000fe4000f8e0205 */
[----:B------:R-:W-:Y:S02]  /*2ad0*/  UIMAD UR6, UR20, UR10, UR42 ;  /* 0x0000000a140672a4 */ /* 0x000fe4000f8e022a */
[----:B------:R-:W-:Y:S01]  /*2ae0*/  UIMAD UR38, UR4, UR18, UR12 ;  /* 0x00000012042672a4 */ /* 0x000fe2000f8e020c */
[----:B------:R-:W-:Y:S02]  /*2af0*/  @!UP0 UMOV UR5, UR7 ;  /* 0x0000000700058c82 */ /* 0x000fe40008000000 */
[----:B------:R-:W-:-:S12]  /*2b00*/  UIMAD UR42, UR5, UR20, UR6 ;  /* 0x00000014052a72a4 */ /* 0x000fd8000f8e0206 */
.L_x_38:
[----:B------:R-:W1:Y:S02]  /*2b10*/  LDCU UR4, c[0x0][0xb30] ;  /* 0x00016600ff0477ac */ /* 0x000e640008000800 */
[----:B-1----:R-:W-:-:S09]  /*2b20*/  UISETP.NE.AND UP0, UPT, UR4, 0x1, UPT ;  /* 0x000000010400788c */ /* 0x002fd2000bf05270 */
[----:B------:R-:W-:Y:S05]  /*2b30*/  BRA.U UP0, `(.L_x_39) ;  /* 0x0000000100447547 */ /* 0x000fea000b800000 */
[----:B------:R-:W1:Y:S01]  /*2b40*/  LDCU.128 UR8, c[0x0][0xb10] ;  /* 0x00016200ff0877ac */ /* 0x000e620008000c00 */
[----:B------:R-:W2:Y:S01]  /*2b50*/  LDCU UR12, c[0x0][0xb0c] ;  /* 0x00016180ff0c77ac */ /* 0x000ea20008000800 */
[----:B------:R-:W3:Y:S01]  /*2b60*/  LDCU UR13, c[0x0][0xb20] ;  /* 0x00016400ff0d77ac */ /* 0x000ee20008000800 */
[----:B-1----:R-:W-:Y:S02]  /*2b70*/  UIMAD.WIDE.U32 UR6, UR42, UR8, URZ ;  /* 0x000000082a0672a5 */ /* 0x002fe4000f8e00ff */
[----:B------:R-:W-:Y:S02]  /*2b80*/  UIMAD.WIDE.U32 UR4, UR38, UR11, URZ ;  /* 0x0000000b260472a5 */ /* 0x000fe4000f8e00ff */
[----:B--2---:R-:W-:Y:S02]  /*2b90*/  UISETP.NE.AND UP2, UPT, UR12, 0x1, UPT ;  /* 0x000000010c00788c */ /* 0x004fe4000bf45270 */
[----:B------:R-:W-:Y:S01]  /*2ba0*/  UISETP.NE.AND UP0, UPT, UR10, 0x1, UPT ;  /* 0x000000010a00788c */ /* 0x000fe2000bf05270 */
[----:B------:R-:W-:-:S02]  /*2bb0*/  UMOV UR6, UR7 ;  /* 0x0000000700067c82 */ /* 0x000fc40008000000 */
[----:B------:R-:W-:Y:S01]  /*2bc0*/  UMOV UR4, UR5 ;  /* 0x0000000500047c82 */ /* 0x000fe20008000000 */
[----:B------:R-:W-:Y:S02]  /*2bd0*/  USHF.R.U32.HI UR6, URZ, UR9, UR6 ;  /* 0x00000009ff067299 */ /* 0x000fe40008011606 */
[----:B---3--:R-:W-:Y:S02]  /*2be0*/  USHF.R.U32.HI UR4, URZ, UR13, UR4 ;  /* 0x0000000dff047299 */ /* 0x008fe40008011604 */
[----:B------:R-:W-:Y:S02]  /*2bf0*/  USEL UR5, UR42, UR6, !UP2 ;  /* 0x000000062a057287 */ /* 0x000fe4000d000000 */
[----:B------:R-:W-:-:S04]  /*2c00*/  USEL UR4, UR38, UR4, !UP0 ;  /* 0x0000000426047287 */ /* 0x000fc8000c000000 */
[----:B------:R-:W-:Y:S02]  /*2c10*/  UIADD3 UR6, UPT, UPT, UR5, -UR4, URZ ;  /* 0x8000000405067290 */ /* 0x000fe4000fffe0ff */
[----:B------:R-:W-:Y:S02]  /*2c20*/  UIADD3 UR4, UPT, UPT, -UR5, UR4, URZ ;  /* 0x0000000405047290 */ /* 0x000fe4000fffe1ff */
[----:B------:R-:W-:Y:S02]  /*2c30*/  UIMAD UR38, UR6, UR10, UR38 ;  /* 0x0000000a062672a4 */ /* 0x000fe4000f8e0226 */
[----:B------:R-:W-:-:S12]  /*2c40*/  UIMAD UR42, UR4, UR12, UR42 ;  /* 0x0000000c042a72a4 */ /* 0x000fd8000f8e022a */
.L_x_39:
[----:B------:R-:W-:Y:S01]  /*2c50*/  R2UR UR5, R94 ;  /* 0x000000005e0572ca */ /* 0x000fe200000e0000 */
[----:B------:R-:W-:Y:S01]  /*2c60*/  UMOV UR27, UR34 ;  /* 0x00000022001b7c82 */ /* 0x000fe20008000000 */
[----:B------:R-:W-:Y:S02]  /*2c70*/  R2UR UR4, R93 ;  /* 0x000000005d0472ca */ /* 0x000fe400000e0000 */
[----:B------:R-:W-:Y:S02]  /*2c80*/  PLOP3.LUT P1, PT, PT, PT, PT, 0x80, 0x8 ;  /* 0x000000000008781c */ /* 0x000fe40003f2f070 */
[----:B------:R-:W-:-:S07]  /*2c90*/  LOP3.LUT R2, R2, 0x1, RZ, 0x3c, !PT ;  /* 0x0000000102027812 */ /* 0x000fce00078e3cff */
[----:B------:R-:W-:Y:S02]  /*2ca0*/  UIADD3 UR52, UPT, UPT, UR42, UR5, URZ ;  /* 0x000000052a347290 */ /* 0x000fe4000fffe0ff */
[----:B------:R-:W-:Y:S01]  /*2cb0*/  UIADD3 UR28, UPT, UPT, UR38, UR4, URZ ;  /* 0x00000004261c7290 */ /* 0x000fe2000fffe0ff */
[----:B------:R-:W-:Y:S11]  /*2cc0*/  BRA.U UP1, `(.L_x_40) ;  /* 0xffffffed013c7547 */ /* 0x000ff6000b83ffff */
[----:B------:R-:W-:Y:S01]  /*2cd0*/  UIADD3 UR25, UPT, UPT, UR25, 0xa0, URZ ;  /* 0x000000a019197890 */ /* 0x000fe2000fffe0ff */
[----:B------:R-:W-:-:S03]  /*2ce0*/  MOV R3, UR23 ;  /* 0x0000001700037c02 */ /* 0x000fc60008000f00 */
[----:B------:R-:W-:Y:S01]  /*2cf0*/  ULEA UR4, UR26, UR25, 0x3 ;  /* 0x000000191a047291 */ /* 0x000fe2000f8e18ff */
[----:B------:R-:W-:-:S08]  /*2d00*/  SHF.L.U32 R3, R3, 0x1f, RZ ;  /* 0x0000001f03037819 */ /* 0x000fd000000006ff */
[----:B------:R-:W1:Y:S02]  /*2d10*/  SYNCS.PHASECHK.TRANS64.TRYWAIT P0, [UR4], R3 ;  /* 0x00000003ff0075a7 */ /* 0x000e640008001104 */
[----:B-1----:R-:W-:Y:S05]  /*2d20*/  @!P0 BRA `(.L_x_41) ;  /* 0x0000006000c48947 */ /* 0x002fea0003800000 */
.L_x_148:
[----:B------:R-:W-:-:S04]  /*2d30*/  UIADD3 UR4, UPT, UPT, UR26, 0x1, URZ ;  /* 0x000000011a047890 */ /* 0x000fc8000fffe0ff */
[----:B------:R-:W-:-:S04]  /*2d40*/  UISETP.NE.AND UP0, UPT, UR4, 0x14, UPT ;  /* 0x000000140400788c */ /* 0x000fc8000bf05270 */
[----:B------:R-:W-:Y:S02]  /*2d50*/  USEL UR5, URZ, 0x1, UP0 ;  /* 0x00000001ff057887 */ /* 0x000fe40008000000 */
[----:B------:R-:W-:Y:S02]  /*2d60*/  USEL UR4, UR4, URZ, UP0 ;  /* 0x000000ff04047287 */ /* 0x000fe40008000000 */
[----:B------:R-:W-:Y:S02]  /*2d70*/  ULOP3.LUT UR6, UR23, UR5, URZ, 0x3c, !UPT ;  /* 0x0000000517067292 */ /* 0x000fe4000f8e3cff */
[----:B------:R-:W-:-:S04]  /*2d80*/  ULEA UR5, UR4, UR25, 0x3 ;  /* 0x0000001904057291 */ /* 0x000fc8000f8e18ff */
[----:B-1----:R-:W-:-:S04]  /*2d90*/  MOV R3, UR6 ;  /* 0x0000000600037c02 */ /* 0x002fc80008000f00 */
[----:B------:R-:W-:-:S04]  /*2da0*/  SHF.L.U32 R3, R3, 0x1f, RZ ;  /* 0x0000001f03037819 */ /* 0x000fc800000006ff */
[----:B------:R-:W1:Y:S02]  /*2db0*/  SYNCS.PHASECHK.TRANS64.TRYWAIT P0, [UR5], R3 ;  /* 0x00000003ff0075a7 */ /* 0x000e640008001105 */
[----:B-1----:R-:W-:Y:S05]  /*2dc0*/  @!P0 BRA `(.L_x_42) ;  /* 0x0000006000b48947 */ /* 0x002fea0003800000 */
.L_x_150:
        /* <DEDUP_REMOVED lines=10> */
.L_x_152:
        /* <DEDUP_REMOVED lines=10> */
.L_x_154:
        /* <DEDUP_REMOVED lines=10> */
.L_x_156:
        /* <DEDUP_REMOVED lines=10> */
.L_x_158:
        /* <DEDUP_REMOVED lines=10> */
.L_x_160:
        /* <DEDUP_REMOVED lines=10> */
.L_x_162:
        /* <DEDUP_REMOVED lines=10> */
.L_x_164:
        /* <DEDUP_REMOVED lines=10> */
.L_x_166:
        /* <DEDUP_REMOVED lines=10> */
.L_x_168:
        /* <DEDUP_REMOVED lines=10> */
.L_x_170:
        /* <DEDUP_REMOVED lines=10> */
.L_x_172:
        /* <DEDUP_REMOVED lines=10> */
.L_x_174:
        /* <DEDUP_REMOVED lines=10> */
.L_x_176:
        /* <DEDUP_REMOVED lines=10> */
.L_x_178:
        /* <DEDUP_REMOVED lines=10> */
.L_x_180:
        /* <DEDUP_REMOVED lines=10> */
.L_x_182:
        /* <DEDUP_REMOVED lines=10> */
.L_x_184:
[----:B------:R-:W-:-:S04]  /*3870*/  UIADD3 UR4, UPT, UPT, UR4, 0x1, URZ ;  /* 0x0000000104047890 */ /* 0x000fc8000fffe0ff */
[----:B------:R-:W-:-:S04]  /*3880*/  UISETP.NE.AND UP0, UPT, UR4, 0x14, UPT ;  /* 0x000000140400788c */ /* 0x000fc8000bf05270 */
[----:B------:R-:W-:Y:S02]  /*3890*/  USEL UR5, URZ, 0x1, UP0 ;  /* 0x00000001ff057887 */ /* 0x000fe40008000000 */
[----:B------:R-:W-:Y:S02]  /*38a0*/  USEL UR4, UR4, URZ, UP0 ;  /* 0x000000ff04047287 */ /* 0x000fe40008000000 */
[----:B------:R-:W-:Y:S02]  /*38b0*/  ULOP3.LUT UR5, UR6, UR5, URZ, 0x3c, !UPT ;  /* 0x0000000506057292 */ /* 0x000fe4000f8e3cff */
[----:B------:R-:W-:-:S04]  /*38c0*/  ULEA UR4, UR4, UR25, 0x3 ;  /* 0x0000001904047291 */ /* 0x000fc8000f8e18ff */
[----:B------:R-:W-:Y:S02]  /*38d0*/  IMAD.U32 R2, RZ, RZ, UR5 ;  /* 0x00000005ff027e24 */ /* 0x000fe4000f8e00ff */
[----:B-1----:R-:W-:-:S03]  /*38e0*/  MOV R0, UR4 ;  /* 0x0000000400007c02 */ /* 0x002fc60008000f00 */
[----:B------:R-:W-:-:S07]  /*38f0*/  SHF.L.U32 R3, R2, 0x1f, RZ ;  /* 0x0000001f02037819 */ /* 0x000fce00000006ff */
.L_x_60:
[----:B-1----:R1:W2:Y:S02]  /*3900*/  SYNCS.PHASECHK.TRANS64.TRYWAIT P0, [R0+URZ], R3 ;  /* 0x00000003000075a7 */ /* 0x0022a400080011ff */
[----:B--2---:R-:W-:Y:S05]  /*3910*/  @!P0 NANOSLEEP.SYNCS 0x989680 ;  /* 0x009896800000895d */ /* 0x004fea0003900000 */
[----:B------:R-:W2:Y:S02]  /*3920*/  @!P0 SYNCS.PHASECHK.TRANS64 P0, [R0+URZ], R3 ;  /* 0x00000003000085a7 */ /* 0x000ea400080010ff */
[----:B--2---:R-:W-:Y:S05]  /*3930*/  @P0 EXIT ;  /* 0x000000000000094d */ /* 0x004fea0003800000 */
[----:B------:R-:W-:Y:S05]  /*3940*/  BRA `(.L_x_60) ;  /* 0xfffffffc00ec7947 */ /* 0x000fea000383ffff */
.L_x_22:
[----:B------:R-:W2:Y:S02]  /*3950*/  S2UR UR4, SR_CgaCtaId ;  /* 0x00000000000479c3 */ /* 0x000ea40000008800 */
[----:B--2---:R-:W-:-:S04]  /*3960*/  UISETP.NE.AND UP0, UPT, UR4, URZ, UPT ;  /* 0x000000ff0400728c */ /* 0x004fc8000bf05270 */
[----:B------:R-:W-:-:S09]  /*3970*/  UISETP.NE.OR UP0, UPT, UR18, 0x1, UP0 ;  /* 0x000000011200788c */ /* 0x000fd20008705670 */
[----:B------:R-:W-:Y:S05]  /*3980*/  BRA.U UP0, `(.L_x_61) ;  /* 0x0000000100b47547 */ /* 0x000fea000b800000 */
[----:B------:R-:W2:Y:S01]  /*3990*/  S2UR UR5, SR_CgaCtaId ;  /* 0x00000000000579c3 */ /* 0x000ea20000008800 */
[----:B------:R-:W-:Y:S01]  /*39a0*/  UMOV UR4, 0x400 ;  /* 0x0000040000047882 */ /* 0x000fe20000000000 */
[----:B------:R-:W-:Y:S01]  /*39b0*/  HFMA2 R2, -RZ, RZ, 0, 5.9604644775390625e-08 ;  /* 0x00000001ff027431 */ /* 0x000fe200000001ff */
[----:B------:R-:W-:Y:S01]  /*39c0*/  ISETP.GE.U32.AND P0, PT, R3, 0x2, PT ;  /* 0x000000020300780c */ /* 0x000fe20003f06070 */
[----:B------:R-:W-:Y:S01]  /*39d0*/  IMAD.MOV.U32 R8, RZ, RZ, RZ ;  /* 0x000000ffff087224 */ /* 0x000fe200078e00ff */
[----:B--2---:R-:W-:-:S04]  /*39e0*/  ULEA UR4, UR5, UR4, 0x18 ;  /* 0x0000000405047291 */ /* 0x004fc8000f8ec0ff */
[----:B------:R-:W-:Y:S02]  /*39f0*/  UIADD3 UR5, UPT, UPT, UR4, 0x188, URZ ;  /* 0x0000018804057890 */ /* 0x000fe4000fffe0ff */
[----:B------:R-:W-:Y:S02]  /*3a00*/  UIADD3 UR8, UPT, UPT, UR4, 0x180, URZ ;  /* 0x0000018004087890 */ /* 0x000fe4000fffe0ff */
[----:B------:R-:W-:-:S12]  /*3a10*/  UPRMT UR5, URZ, 0x654, UR5 ;  /* 0x00000654ff057896 */ /* 0x000fd80008000005 */
.L_x_64:
[----:B------:R-:W-:Y:S01]  /*3a20*/  SHF.L.U32 R7, R2, 0x1f, RZ ;  /* 0x0000001f02077819 */ /* 0x000fe200000006ff */
[----:B------:R-:W-:Y:S02]  /*3a30*/  IMAD.U32 R4, RZ, RZ, UR8 ;  /* 0x00000008ff047e24 */ /* 0x000fe4000f8e00ff */
[----:B------:R-:W-:Y:S01]  /*3a40*/  @!P0 IMAD.MOV.U32 R5, RZ, RZ, 0x10 ;  /* 0x00000010ff058424 */ /* 0x000fe200078e00ff */
[----:B------:R-:W2:Y:S02]  /*3a50*/  SYNCS.PHASECHK.TRANS64.TRYWAIT P1, [UR4+0x188], R7 ;  /* 0x00018807ff0075a7 */ /* 0x000ea40008021104 */
[----:B------:R-:W-:-:S04]  /*3a60*/  PRMT R9, R3, 0x654, R4 ;  /* 0x0000065403097816 */ /* 0x000fc80000000004 */
[----:B------:R-:W-:Y:S01]  /*3a70*/  SEL R0, R9, R0, !P0 ;  /* 0x0000000009007207 */ /* 0x000fe20004000000 */
[----:B--2---:R-:W-:Y:S06]  /*3a80*/  @!P1 BRA `(.L_x_62) ;  /* 0x0000005c00349947 */ /* 0x004fec0003800000 */
.L_x_186:
[----:B------:R-:W-:Y:S01]  /*3a90*/  UIADD3 UR6, UPT, UPT, UR4, 0x1c0, URZ ;  /* 0x000001c004067890 */ /* 0x000fe2000fffe0ff */
[----:B------:R3:W-:Y:S01]  /*3aa0*/  @!P0 SYNCS.ARRIVE.TRANS64.RED RZ, [R0+URZ], R5 ;  /* 0x0000000500ff89a7 */ /* 0x0007e200080004ff */
[----:B------:R-:W-:Y:S01]  /*3ab0*/  UIADD3 UR7, UPT, UPT, UR4, 0x180, URZ ;  /* 0x0000018004077890 */ /* 0x000fe2000fffe0ff */
[----:B------:R-:W-:-:S08]  /*3ac0*/  LOP3.LUT R2, R2, 0x1, RZ, 0x3c, !PT ;  /* 0x0000000102027812 */ /* 0x000fd000078e3cff */
[----:B------:R-:W-:Y:S06]  /*3ad0*/  UGETNEXTWORKID.BROADCAST [UR6], [UR7] ;  /* 0x00000000060073ca */ /* 0x000fec0008000100 */
[----:B---3--:R-:W-:-:S04]  /*3ae0*/  SHF.L.U32 R5, R8, 0x1f, RZ ;  /* 0x0000001f08057819 */ /* 0x008fc800000006ff */
[----:B------:R-:W3:Y:S02]  /*3af0*/  SYNCS.PHASECHK.TRANS64.TRYWAIT P1, [UR4+0x180], R5 ;  /* 0x00018005ff0075a7 */ /* 0x000ee40008021104 */
[----:B---3--:R-:W-:Y:S05]  /*3b00*/  @!P1 BRA `(.L_x_63) ;  /* 0x0000005c002c9947 */ /* 0x008fea0003800000 */
.L_x_188:
[----:B--2---:R-:W2:Y:S01]  /*3b10*/  LDS.128 R4, [UR4+0x1c0] ;  /* 0x0001c004ff047984 */ /* 0x004ea20008000c00 */
[----:B------:R-:W-:Y:S01]  /*3b20*/  LOP3.LUT R8, R8, 0x1, RZ, 0x3c, !PT ;  /* 0x0000000108087812 */ /* 0x000fe200078e3cff */
[----:B------:R-:W-:Y:S01]  /*3b30*/  @!PT LDS RZ, [RZ] ;  /* 0x00000000fffff984 */ /* 0x000fe20000000800 */
[----:B------:R-:W-:Y:S01]  /*3b40*/  @!PT LDS RZ, [RZ] ;  /* 0x00000000fffff984 */ /* 0x000fe20000000800 */
[----:B------:R-:W-:Y:S01]  /*3b50*/  @!PT LDS RZ, [RZ] ;  /* 0x00000000fffff984 */ /* 0x000fe20000000800 */
[----:B------:R-:W-:Y:S01]  /*3b60*/  @!PT LDS RZ, [RZ] ;  /* 0x00000000fffff984 */ /* 0x000fe20000000800 */
[----:B------:R3:W-:Y:S06]  /*3b70*/  MEMBAR.ALL.CTA ;  /* 0x0000000000007992 */ /* 0x0007ec0000008000 */
[----:B---3--:R-:W3:Y:S02]  /*3b80*/  FENCE.VIEW.ASYNC.S ;  /* 0x00000000000073c6 */ /* 0x008ee40000000000 */
[----:B---3--:R-:W-:Y:S01]  /*3b90*/  SYNCS.ARRIVE.TRANS64.RED.A1T0 RZ, [UR5], RZ ;  /* 0x000000ffffff79a7 */ /* 0x008fe20008100405 */
[----:B--2---:R-:W-:-:S13]  /*3ba0*/  LOP3.LUT P1, RZ, R6, 0x1, RZ, 0xc0, !PT ;  /* 0x0000000106ff7812 */ /* 0x004fda000782c0ff */
[----:B------:R-:W-:Y:S05]  /*3bb0*/  @P1 BRA `(.L_x_64) ;  /* 0xfffffffc00981947 */ /* 0x000fea000383ffff */
[----:B------:R-:W-:-:S04]  /*3bc0*/  SHF.L.U32 R0, R2, 0x1f, RZ ;  /* 0x0000001f02007819 */ /* 0x000fc800000006ff */
[----:B------:R-:W2:Y:S02]  /*3bd0*/  SYNCS.PHASECHK.TRANS64 P0, [UR4+0x188], R0 ;  /* 0x00018800ff0075a7 */ /* 0x000ea40008001004 */
[----:B-12---:R-:W-:Y:S05]  /*3be0*/  @P0 EXIT ;  /* 0x000000000000094d */ /* 0x006fea0003800000 */
[----:B------:R-:W-:-:S07]  /*3bf0*/  MOV R0, UR4 ;  /* 0x0000000400007c02 */ /* 0x000fce0008000f00 */
.L_x_65:
[----:B-1----:R-:W-:-:S04]  /*3c00*/  SHF.L.U32 R3, R2, 0x1f, RZ ;  /* 0x0000001f02037819 */ /* 0x002fc800000006ff */
[----:B------:R1:W2:Y:S03]  /*3c10*/  SYNCS.PHASECHK.TRANS64.TRYWAIT P0, [R0+URZ+0x188], R3 ;  /* 0x00018803000075a7 */ /* 0x0002a600080011ff */
[----:B--2---:R-:W-:Y:S05]  /*3c20*/  @!P0 NANOSLEEP.SYNCS 0x989680 ;  /* 0x009896800000895d */ /* 0x004fea0003900000 */
[----:B------:R-:W2:Y:S02]  /*3c30*/  @!P0 SYNCS.PHASECHK.TRANS64 P0, [R0+URZ+0x188], R3 ;  /* 0x00018803000085a7 */ /* 0x000ea400080010ff */
[----:B--2---:R-:W-:Y:S05]  /*3c40*/  @P0 EXIT ;  /* 0x000000000000094d */ /* 0x004fea0003800000 */
[----:B------:R-:W-:Y:S05]  /*3c50*/  BRA `(.L_x_65) ;  /* 0xfffffffc00e87947 */ /* 0x000fea000383ffff */
.L_x_61:
[----:B------:R-:W-:Y:S05]  /*3c60*/  BRA.U UP4, `(.L_x_66) ;  /* 0x0000001104607547 */ /* 0x000fea000b800000 */
[----:B------:R-:W2:Y:S01]  /*3c70*/  S2UR UR4, SR_CgaCtaId ;  /* 0x00000000000479c3 */ /* 0x000ea20000008800 */
[----:B------:R-:W-:Y:S01]  /*3c80*/  UMOV UR5, 0x40 ;  /* 0x0000004000057882 */ /* 0x000fe20000000000 */
[----:B------:R-:W-:Y:S01]  /*3c90*/  NOP ;  /* 0x0000000000007918 */ /* 0x000fe20000000000 */
[----:B------:R-:W-:Y:S01]  /*3ca0*/  UMOV UR6, 0x400 ;  /* 0x0000040000067882 */ /* 0x000fe20000000000 */
[----:B--2---:R-:W-:Y:S02]  /*3cb0*/  ULEA UR5, UR4, UR5, 0x18 ;  /* 0x0000000504057291 */ /* 0x004fe4000f8ec0ff */
[----:B------:R-:W-:-:S07]  /*3cc0*/  ULEA UR6, UR4, UR6, 0x18 ;  /* 0x0000000604067291 */ /* 0x000fce000f8ec0ff */
[----:B------:R-:W2:Y:S02]  /*3cd0*/  LDS.U8 R3, [UR5+0x1c] ;  /* 0x00001c05ff037984 */ /* 0x000ea40008000000 */
[----:B--2---:R-:W-:-:S13]  /*3ce0*/  ISETP.NE.AND P0, PT, R3, RZ, PT ;  /* 0x000000ff0300720c */ /* 0x004fda0003f05270 */
[----:B------:R-:W-:Y:S05]  /*3cf0*/  @P0 BRA `(.L_x_67) ;  /* 0x0000000400080947 */ /* 0x000fea0003800000 */
[----:B------:R-:W-:Y:S02]  /*3d00*/  UISETP.NE.U32.AND UP1, UPT, UR31, 0x1, UPT ;  /* 0x000000011f00788c */ /* 0x000fe4000bf25070 */
[----:B------:R-:W-:-:S07]  /*3d10*/  UIADD3 UR7, UPT, UPT, UR5, 0x8, URZ ;  /* 0x0000000805077890 */ /* 0x000fce000fffe0ff */
[----:B------:R-:W-:Y:S05]  /*3d20*/  BRA.U !UP1, `(.L_x_68) ;  /* 0x00000001099c7547 */ /* 0x000fea000b800000 */
[----:B------:R-:W-:Y:S01]  /*3d30*/  ELECT P0, URZ, PT ;  /* 0x0000000000ff782f */ /* 0x000fe20003800000 */
[----:B------:R-:W-:-:S12]  /*3d40*/  BSSY B0, `(.L_x_68) ;  /* 0x0000025000007945 */ /* 0x000fd80003800000 */
[----:B------:R-:W-:Y:S05]  /*3d50*/  @!P0 BRA `(.L_x_69) ;  /* 0x00000000008c8947 */ /* 0x000fea0003800000 */
[----:B------:R-:W-:-:S05]  /*3d60*/  UMOV UR4, 0x10 ;  /* 0x0000001000047882 */ /* 0x000fca0000000000 */
[----:B------:R-:W-:Y:S04]  /*3d70*/  DEPBAR.LE SB2, 0x36 ;  /* 0x0000ad800000791a */ /* 0x000fe80000000000 */
[----:B------:R-:W2:Y:S02]  /*3d80*/  UTCATOMSWS.2CTA.FIND_AND_SET.ALIGN UP0, UR4, UR4 ;  /* 0x00000004000475e3 */ /* 0x000ea40008200800 */
[----:B--2---:R-:W-:Y:S01]  /*3d90*/  MOV R10, UR4 ;  /* 0x00000004000a7c02 */ /* 0x004fe20008000f00 */
[----:B------:R-:W-:Y:S06]  /*3da0*/  BRA.U UP0, `(.L_x_70) ;  /* 0x0000000100187547 */ /* 0x000fec000b800000 */
.L_x_71:
[----:B------:R-:W-:Y:S05]  /*3db0*/  NANOSLEEP 0x64 ;  /* 0x000000640000795d */ /* 0x000fea0003800000 */
[----:B------:R-:W-:-:S05]  /*3dc0*/  UMOV UR4, 0x10 ;  /* 0x0000001000047882 */ /* 0x000fca0000000000 */
[----:B------:R-:W-:Y:S04]  /*3dd0*/  DEPBAR.LE SB2, 0x36 ;  /* 0x0000ad800000791a */ /* 0x000fe80000000000 */
[----:B------:R-:W2:Y:S02]  /*3de0*/  UTCATOMSWS.2CTA.FIND_AND_SET.ALIGN UP0, UR4, UR4 ;  /* 0x00000004000475e3 */ /* 0x000ea40008200800 */
[----:B--2---:R-:W-:Y:S01]  /*3df0*/  MOV R10, UR4 ;  /* 0x00000004000a7c02 */ /* 0x004fe20008000f00 */
[----:B------:R-:W-:Y:S05]  /*3e00*/  BRA.U !UP0, `(.L_x_71) ;  /* 0xfffffffd08e87547 */ /* 0x000fea000b83ffff */
.L_x_70:
[----:B------:R-:W2:Y:S01]  /*3e10*/  LDS R6, [UR5+0x10] ;  /* 0x00001005ff067984 */ /* 0x000ea20008000800 */
[----:B------:R-:W-:Y:S01]  /*3e20*/  IMAD.U32 R3, RZ, RZ, UR6 ;  /* 0x00000006ff037e24 */ /* 0x000fe2000f8e00ff */
[----:B------:R-:W-:-:S03]  /*3e30*/  MOV R4, UR30 ;  /* 0x0000001e00047c02 */ /* 0x000fc60008000f00 */
[----:B------:R-:W-:Y:S01]  /*3e40*/  VIADD R3, R3, 0x1d0 ;  /* 0x000001d003037836 */ /* 0x000fe20000000000 */
[----:B--2---:R-:W-:-:S04]  /*3e50*/  SHF.L.U32 R6, R6, 0x1f, RZ ;  /* 0x0000001f06067819 */ /* 0x004fc800000006ff */
[----:B------:R-:W2:Y:S02]  /*3e60*/  SYNCS.PHASECHK.TRANS64.TRYWAIT P0, [UR5+0x8], R6 ;  /* 0x00000806ff0075a7 */ /* 0x000ea40008001105 */
[----:B--2---:R-:W-:Y:S05]  /*3e70*/  @P0 BRA `(.L_x_72) ;  /* 0x0000000000080947 */ /* 0x004fea0003800000 */
[----:B------:R-:W2:Y:S02]  /*3e80*/  SYNCS.PHASECHK.TRANS64.TRYWAIT P0, [UR5+0x8], R6 ;  /* 0x00000806ff0075a7 */ /* 0x000ea40008001105 */
[----:B--2---:R-:W-:Y:S05]  /*3e90*/  @!P0 BRA `(.L_x_73) ;  /* 0x0000005800608947 */ /* 0x004fea0003800000 */
.L_x_72:
[----:B------:R-:W-:Y:S01]  /*3ea0*/  PRMT R4, R4, 0x654, R3 ;  /* 0x0000065404047816 */ /* 0x000fe20000000003 */
[----:B------:R-:W-:Y:S01]  /*3eb0*/  HFMA2 R3, -RZ, RZ, 0, 5.9604644775390625e-08 ;  /* 0x00000001ff037431 */ /* 0x000fe200000001ff */
[----:B------:R-:W-:Y:S01]  /*3ec0*/  UPRMT UR4, UR30, 0x654, UR7 ;  /* 0x000006541e047896 */ /* 0x000fe20008000007 */
[----:B------:R-:W-:Y:S02]  /*3ed0*/  IMAD.MOV.U32 R7, RZ, RZ, 0xffff ;  /* 0x0000ffffff077424 */ /* 0x000fe400078e00ff */
[----:B--2---:R-:W-:Y:S02]  /*3ee0*/  IMAD.MOV.U32 R6, RZ, RZ, 0x4 ;  /* 0x00000004ff067424 */ /* 0x004fe400078e00ff */
[----:B------:R-:W-:Y:S01]  /*3ef0*/  IMAD.SHL.U32 R9, R10, 0x20, RZ ;  /* 0x000000200a097824 */ /* 0x000fe200078e00ff */
[----:B------:R-:W-:Y:S02]  /*3f00*/  MOV R5, UR4 ;  /* 0x0000000400057c02 */ /* 0x000fe40008000f00 */
[-C--:B------:R-:W-:Y:S01]  /*3f10*/  SHF.L.U32 R8, R7, R10.reuse, RZ ;  /* 0x0000000a07087219 */ /* 0x080fe200000006ff */
[----:B------:R2:W-:Y:S01]  /*3f20*/  SYNCS.ARRIVE.TRANS64.RED RZ, [UR4], R6 ;  /* 0x00000006ffff79a7 */ /* 0x0005e20008000404 */
[----:B------:R-:W-:Y:S01]  /*3f30*/  SHF.L.U32 R7, R3, R10, RZ ;  /* 0x0000000a03077219 */ /* 0x000fe200000006ff */
[----:B------:R2:W-:Y:S04]  /*3f40*/  STS [UR6+0x1d0], R9 ;  /* 0x0001d009ff007988 */ /* 0x0005e80008000806 */
[----:B------:R2:W-:Y:S04]  /*3f50*/  STAS [R4.64], R10 ;  /* 0x0000000a04007dbd */ /* 0x0005e8000c0008ff */
[----:B------:R2:W-:Y:S04]  /*3f60*/  ATOMS.OR RZ, [UR5+0x14], R8 ;  /* 0x00001408ffff798c */ /* 0x0005e8000b000005 */
[----:B------:R2:W-:Y:S04]  /*3f70*/  ATOMS.OR RZ, [UR5+0x18], R7 ;  /* 0x00001807ffff798c */ /* 0x0005e8000b000005 */
[----:B------:R2:W-:Y:S02]  /*3f80*/  ATOMS.XOR RZ, [UR5+0x10], R3 ;  /* 0x00001003ffff798c */ /* 0x0005e4000b800005 */
.L_x_69:
[----:B-1----:R-:W-:Y:S05]  /*3f90*/  BSYNC B0 ;  /* 0x0000000000007941 */ /* 0x002fea0003800000 */
.L_x_68:
[----:B------:R-:W-:Y:S05]  /*3fa0*/  BRA.U UP1, `(.L_x_74) ;  /* 0x00000001016c7547 */ /* 0x000fea000b800000 */
[----:B------:R-:W-:-:S03]  /*3fb0*/  UMOV UR4, 0xffffffff ;  /* 0xffffffff00047882 */ /* 0x000fc60000000000 */
[----:B------:R-:W-:Y:S05]  /*3fc0*/  BRA.DIV UR4, `(.L_x_75) ;  /* 0x0000005a042c7947 */ /* 0x000fea000b800000 */
[----:B------:R-:W-:-:S13]  /*3fd0*/  ELECT P6, URZ, PT ;  /* 0x0000000000ff782f */ /* 0x000fda00038c0000 */
.L_x_191:
[----:B------:R-:W-:Y:S05]  /*3fe0*/  @!P6 BRA `(.L_x_74) ;  /* 0x00000000005ce947 */ /* 0x000fea0003800000 */
[----:B--2---:R-:W2:Y:S02]  /*3ff0*/  LDS R4, [UR5+0x10] ;  /* 0x00001005ff047984 */ /* 0x004ea40008000800 */
[----:B--2---:R-:W-:-:S04]  /*4000*/  SHF.L.U32 R4, R4, 0x1f, RZ ;  /* 0x0000001f04047819 */ /* 0x004fc800000006ff */
[----:B------:R-:W2:Y:S02]  /*4010*/  SYNCS.PHASECHK.TRANS64.TRYWAIT P0, [UR5+0x8], R4 ;  /* 0x00000804ff0075a7 */ /* 0x000ea40008001105 */
[----:B--2---:R-:W-:Y:S05]  /*4020*/  @P0 BRA `(.L_x_76) ;  /* 0x0000000000080947 */ /* 0x004fea0003800000 */
[----:B------:R-:W2:Y:S02]  /*4030*/  SYNCS.PHASECHK.TRANS64.TRYWAIT P0, [UR5+0x8], R4 ;  /* 0x00000804ff0075a7 */ /* 0x000ea40008001105 */
[----:B--2---:R-:W-:Y:S05]  /*4040*/  @!P0 BRA `(.L_x_77) ;  /* 0x00000058002c8947 */ /* 0x004fea0003800000 */
.L_x_76:
[----:B------:R-:W3:Y:S01]  /*4050*/  LDS R6, [UR6+0x1d0] ;  /* 0x0001d006ff067984 */ /* 0x000ee20008000800 */
[----:B--2---:R-:W-:Y:S02]  /*4060*/  HFMA2 R3, -RZ, RZ, 0, 5.9604644775390625e-08 ;  /* 0x00000001ff037431 */ /* 0x004fe400000001ff */
[----:B------:R-:W-:Y:S01]  /*4070*/  IMAD.MOV.U32 R4, RZ, RZ, 0xffff ;  /* 0x0000ffffff047424 */ /* 0x000fe200078e00ff */
[----:B------:R-:W-:Y:S01]  /*4080*/  UPRMT UR4, UR30, 0x654, UR7 ;  /* 0x000006541e047896 */ /* 0x000fe20008000007 */
[----:B---3--:R-:W-:-:S03]  /*4090*/  IMAD.SHL.U32 R5, R6, 0x20, RZ ;  /* 0x0000002006057824 */ /* 0x008fc600078e00ff */
[-C--:B------:R-:W-:Y:S02]  /*40a0*/  SHF.L.U32 R4, R4, R6.reuse, RZ ;  /* 0x0000000604047219 */ /* 0x080fe400000006ff */
[----:B------:R-:W-:Y:S01]  /*40b0*/  SHF.L.U32 R6, R3, R6, RZ ;  /* 0x0000000603067219 */ /* 0x000fe200000006ff */
[----:B------:R3:W-:Y:S04]  /*40c0*/  STS [UR6+0x1d0], R5 ;  /* 0x0001d005ff007988 */ /* 0x0007e80008000806 */
[----:B------:R3:W-:Y:S04]  /*40d0*/  ATOMS.OR RZ, [UR5+0x14], R4 ;  /* 0x00001404ffff798c */ /* 0x0007e8000b000005 */
[----:B------:R3:W-:Y:S01]  /*40e0*/  ATOMS.OR RZ, [UR5+0x18], R6 ;  /* 0x00001806ffff798c */ /* 0x0007e2000b000005 */
[----:B------:R-:W-:Y:S03]  /*40f0*/  SYNCS.ARRIVE.TRANS64.RED.A1T0 RZ, [UR4], RZ ;  /* 0x000000ffffff79a7 */ /* 0x000fe60008100404 */
[----:B------:R3:W-:Y:S01]  /*4100*/  ATOMS.XOR RZ, [UR5+0x10], R3 ;  /* 0x00001003ffff798c */ /* 0x0007e2000b800005 */
[----:B------:R-:W-:Y:S05]  /*4110*/  BRA `(.L_x_74) ;  /* 0x0000000000107947 */ /* 0x000fea0003800000 */
.L_x_67:
[----:B------:R-:W-:Y:S02]  /*4120*/  MOV R3, 0xffffffff ;  /* 0xffffffff00037802 */ /* 0x000fe40000000f00 */
[----:B------:R-:W-:-:S03]  /*4130*/  MOV R4, 0x4160 ;  /* 0x0000416000047802 */ /* 0x000fc60000000f00 */
[----:B------:R2:W-:Y:S04]  /*4140*/  STS [UR6+0x1d0], R3 ;  /* 0x0001d003ff007988 */ /* 0x0005e80008000806 */
[----:B-12--5:R-:W-:Y:S05]  /*4150*/  CALL.REL.NOINC `($__internal_1_$__cuda_sm10x_tcgen05_guardrail_trap_phase_invalid_during_alloc) ;  /* 0x0000005c00687944 */ /* 0x026fea0003c00000 */
.L_x_74:
[----:B------:R-:W-:Y:S05]  /*4160*/  WARPSYNC.ALL ;  /* 0x0000000000007948 */ /* 0x000fea0003800000 */
[----:B------:R-:W4:Y:S01]  /*4170*/  S2UR UR17, SR_CgaCtaId ;  /* 0x00000000001179c3 */ /* 0x000f220000008800 */
[----:B------:R-:W-:Y:S01]  /*4180*/  UMOV UR4, 0x400 ;  /* 0x0000040000047882 */ /* 0x000fe20000000000 */
[----:B------:R-:W-:-:S06]  /*4190*/  NOP ;  /* 0x0000000000007918 */ /* 0x000fcc0000000000 */
[----:B------:R-:W-:Y:S06]  /*41a0*/  BAR.ARV 0x6, 0xa0 ;  /* 0x0182800000007b1d */ /* 0x000fec0000002000 */
[----:B------:R-:W1:Y:S01]  /*41b0*/  LDCU.64 UR6, c[0x0][0x388] ;  /* 0x00007100ff0677ac */ /* 0x000e620008000a00 */
[----:B------:R-:W-:Y:S01]  /*41c0*/  LOP3.LUT R2, R2, 0xffff, RZ, 0xc0, !PT ;  /* 0x0000ffff02027812 */ /* 0x000fe200078ec0ff */
[----:B--2---:R-:W-:Y:S01]  /*41d0*/  IMAD.MOV.U32 R8, RZ, RZ, 0x1 ;  /* 0x00000001ff087424 */ /* 0x004fe200078e00ff */
[----:B------:R-:W-:Y:S01]  /*41e0*/  LOP3.LUT R0, R0, 0xffff, RZ, 0xc0, !PT ;  /* 0x0000ffff00007812 */ /* 0x000fe200078ec0ff */
[----:B------:R-:W2:Y:S01]  /*41f0*/  LDCU UR8, c[0x0][0x390] ;  /* 0x00007200ff0877ac */ /* 0x000ea20008000800 */
[----:B------:R-:W-:Y:S01]  /*4200*/  R2UR UR18, R2 ;  /* 0x00000000021272ca */ /* 0x000fe200000e0000 */
[----:B------:R-:W-:Y:S01]  /*4210*/  IMAD.MOV.U32 R2, RZ, RZ, RZ ;  /* 0x000000ffff027224 */ /* 0x000fe200078e00ff */
[----:B------:R-:W-:Y:S01]  /*4220*/  R2UR UR28, R0 ;  /* 0x00000000001c72ca */ /* 0x000fe200000e0000 */
[----:B------:R-:W-:Y:S01]  /*4230*/  IMAD.MOV.U32 R0, RZ, RZ, RZ ;  /* 0x000000ffff007224 */ /* 0x000fe200078e00ff */
[----:B------:R-:W-:Y:S01]  /*4240*/  UMOV UR21, URZ ;  /* 0x000000ff00157c82 */ /* 0x000fe20008000000 */
[----:B----4-:R-:W-:-:S02]  /*4250*/  ULEA UR17, UR17, UR4, 0x18 ;  /* 0x0000000411117291 */ /* 0x010fc4000f8ec0ff */
[----:B------:R-:W-:Y:S01]  /*4260*/  UISETP.NE.AND UP3, UPT, UR31, URZ, UPT ;  /* 0x000000ff1f00728c */ /* 0x000fe2000bf65270 */
[----:B------:R-:W-:Y:S01]  /*4270*/  UMOV UR16, URZ ;  /* 0x000000ff00107c82 */ /* 0x000fe20008000000 */
[----:B------:R-:W-:Y:S01]  /*4280*/  UMOV UR26, 0x0 ;  /* 0x00000000001a7882 */ /* 0x000fe20000000000 */
[----:B------:R-:W-:Y:S01]  /*4290*/  UMOV UR27, 0x10110010 ;  /* 0x10110010001b7882 */ /* 0x000fe20000000000 */
[----:B------:R-:W-:Y:S01]  /*42a0*/  UMOV UR24, 0x0 ;  /* 0x0000000000187882 */ /* 0x000fe20000000000 */
[----:B-1----:R-:W-:Y:S02]  /*42b0*/  UIADD3 UR4, UPT, UPT, UR6, 0x1f, URZ ;  /* 0x0000001f06047890 */ /* 0x002fe4000fffe0ff */
[----:B---3--:R-:W1:Y:S01]  /*42c0*/  LDS R3, [UR17+0x1d0] ;  /* 0x0001d011ff037984 */ /* 0x008e620008000800 */
[----:B------:R-:W-:Y:S02]  /*42d0*/  UIADD3 UR6, UPT, UPT, UR17, 0x6400, URZ ;  /* 0x0000640011067890 */ /* 0x000fe4000fffe0ff */
[----:B------:R-:W-:-:S02]  /*42e0*/  USHF.R.S32.HI UR5, URZ, 0x1f, UR4 ;  /* 0x0000001fff057899 */ /* 0x000fc40008011404 */
[----:B------:R-:W-:Y:S02]  /*42f0*/  USHF.R.U32.HI UR6, URZ, 0x4, UR6 ;  /* 0x00000004ff067899 */ /* 0x000fe40008011606 */
[----:B------:R-:W-:Y:S02]  /*4300*/  ULEA.HI UR4, UR5, UR4, URZ, 0x5 ;  /* 0x0000000405047291 */ /* 0x000fe4000f8f28ff */
[----:B------:R-:W-:Y:S02]  /*4310*/  UIADD3 UR5, UPT, UPT, UR17, 0x2e400, URZ ;  /* 0x0002e40011057890 */ /* 0x000fe4000fffe0ff */
[----:B------:R-:W-:Y:S02]  /*4320*/  USHF.R.S32.HI UR4, URZ, 0x5, UR4 ;  /* 0x00000005ff047899 */ /* 0x000fe40008011404 */
[----:B------:R-:W-:Y:S02]  /*4330*/  USHF.R.U32.HI UR5, URZ, 0x4, UR5 ;  /* 0x00000004ff057899 */ /* 0x000fe40008011605 */
[----:B------:R-:W-:-:S02]  /*4340*/  UIMAD UR7, UR4, UR7, URZ ;  /* 0x00000007040772a4 */ /* 0x000fc4000f8e02ff */
[----:B------:R-:W-:Y:S02]  /*4350*/  UIADD3 UR4, UPT, UPT, UR17, 0x188, URZ ;  /* 0x0000018811047890 */ /* 0x000fe4000fffe0ff */
[----:B------:R-:W-:Y:S02]  /*4360*/  ULOP3.LUT UR6, UR6, 0x3fff, URZ, 0xc0, !UPT ;  /* 0x00003fff06067892 */ /* 0x000fe4000f8ec0ff */
[----:B------:R-:W-:Y:S02]  /*4370*/  UPRMT UR23, URZ, 0x654, UR4 ;  /* 0x00000654ff177896 */ /* 0x000fe40008000004 */
[----:B--2---:R-:W-:Y:S02]  /*4380*/  UIMAD UR4, UR7, UR8, URZ ;  /* 0x00000008070472a4 */ /* 0x004fe4000f8e02ff */
[----:B------:R-:W-:Y:S02]  /*4390*/  ULOP3.LUT UR20, UR5, 0x3fff, URZ, 0xc0, !UPT ;  /* 0x00003fff05147892 */ /* 0x000fe4000f8ec0ff */
[----:B------:R-:W-:-:S02]  /*43a0*/  ULOP3.LUT UR19, UR6, 0x10000, URZ, 0xfc, !UPT ;  /* 0x0001000006137892 */ /* 0x000fc4000f8efcff */
[----:B------:R-:W-:Y:S02]  /*43b0*/  UIADD3 UR29, UPT, UPT, UR4, -0x1, URZ ;  /* 0xffffffff041d7890 */ /* 0x000fe4000fffe0ff */
[----:B------:R-:W-:Y:S01]  /*43c0*/  UISETP.GE.AND UP4, UPT, UR4, 0x1, UPT ;  /* 0x000000010400788c */ /* 0x000fe2000bf86270 */
[----:B------:R-:W-:Y:S01]  /*43d0*/  UMOV UR25, 0x10110010 ;  /* 0x1011001000197882 */ /* 0x000fe20000000000 */
[C---:B-1----:R-:W-:Y:S01]  /*43e0*/  VIADD R5, R3.reuse, 0x40 ;  /* 0x0000004003057836 */ /* 0x042fe20000000000 */
[----:B------:R-:W-:-:S04]  /*43f0*/  LOP3.LUT R4, R3, 0xffff, RZ, 0xc0, !PT ;  /* 0x0000ffff03047812 */ /* 0x000fc800078ec0ff */
[----:B------:R-:W-:-:S05]  /*4400*/  LOP3.LUT R5, R5, 0xffff, RZ, 0xc0, !PT ;  /* 0x0000ffff05057812 */ /* 0x000fca00078ec0ff */
[----:B------:R1:W-:Y:S02]  /*4410*/  STL.64 [R1], R4 ;  /* 0x0000000401007387 */ /* 0x0003e40000100a00 */
.L_x_86:
[----:B-1----:R-:W-:-:S04]  /*4420*/  SHF.L.U32 R5, R2, 0x1f, RZ ;  /* 0x0000001f02057819 */ /* 0x002fc800000006ff */
[----:B------:R-:W1:Y:S02]  /*4430*/  SYNCS.PHASECHK.TRANS64.TRYWAIT P0, [UR17+0x180], R5 ;  /* 0x00018005ff0075a7 */ /* 0x000e640008001111 */
[----:B-1-34-:R-:W-:Y:S05]  /*4440*/  @!P0 BRA `(.L_x_78) ;  /* 0x0000005400448947 */ /* 0x01afea0003800000 */
.L_x_193:
[----:B-1----:R-:W1:Y:S01]  /*4450*/  LDS.128 R4, [UR17+0x1c0] ;  /* 0x0001c011ff047984 */ /* 0x002e620008000c00 */
[----:B------:R-:W-:Y:S01]  /*4460*/  ULEA UR22, UR21, UR17, 0x3 ;  /* 0x0000001115167291 */ /* 0x000fe2000f8e18ff */
[----:B------:R-:W-:Y:S01]  /*4470*/  @!PT LDS RZ, [RZ] ;  /* 0x00000000fffff984 */ /* 0x000fe20000000800 */
[----:B------:R-:W-:Y:S01]  /*4480*/  @!PT LDS RZ, [RZ] ;  /* 0x00000000fffff984 */ /* 0x000fe20000000800 */
[----:B------:R-:W-:Y:S01]  /*4490*/  @!PT LDS RZ, [RZ] ;  /* 0x00000000fffff984 */ /* 0x000fe20000000800 */
[----:B------:R-:W-:Y:S01]  /*44a0*/  @!PT LDS RZ, [RZ] ;  /* 0x00000000fffff984 */ /* 0x000fe20000000800 */
[----:B------:R2:W-:Y:S06]  /*44b0*/  MEMBAR.ALL.CTA ;  /* 0x0000000000007992 */ /* 0x0005ec0000008000 */
[----:B--2---:R-:W2:Y:S02]  /*44c0*/  FENCE.VIEW.ASYNC.S ;  /* 0x00000000000073c6 */ /* 0x004ea40000000000 */
[----:B--2---:R-:W-:Y:S01]  /*44d0*/  SYNCS.ARRIVE.TRANS64.RED.A1T0 RZ, [UR23], RZ ;  /* 0x000000ffffff79a7 */ /* 0x004fe20008100417 */
[----:B-1----:R-:W-:Y:S01]  /*44e0*/  LOP3.LUT P2, RZ, R6, 0x1, RZ, 0xc0, !PT ;  /* 0x0000000106ff7812 */ /* 0x002fe2000784c0ff */
[----:B------:R-:W-:-:S12]  /*44f0*/  BRA.U UP3, `(.L_x_79) ;  /* 0x00000001030c7547 */ /* 0x000fd8000b800000 */
[----:B------:R-:W-:-:S04]  /*4500*/  SHF.L.U32 R5, R8, 0x1f, RZ ;  /* 0x0000001f08057819 */ /* 0x000fc800000006ff */
[----:B------:R-:W1:Y:S02]  /*4510*/  SYNCS.PHASECHK.TRANS64.TRYWAIT P0, [UR22+0x1a0], R5 ;  /* 0x0001a005ff0075a7 */ /* 0x000e640008001116 */
[----:B-1----:R-:W-:Y:S05]  /*4520*/  @!P0 BRA `(.L_x_80) ;  /* 0x0000005400248947 */ /* 0x002fea0003800000 */
.L_x_79:
[----:B------:R-:W-:Y:S05]  /*4530*/  BRA.U UP3, `(.L_x_81) ;  /* 0x0000000103d47547 */ /* 0x000fea000b800000 */
[----:B------:R-:W-:Y:S05]  /*4540*/  BRA.U !UP4, `(.L_x_82) ;  /* 0x000000010cc47547 */ /* 0x000fea000b800000 */
[----:B------:R-:W-:Y:S01]  /*4550*/  ULEA UR4, UR21, UR48, 0x2 ;  /* 0x0000003015047291 */ /* 0x000fe2000f8e10ff */
[----:B-1----:R-:W-:-:S08]  /*4560*/  SHF.L.U32 R4, R0, 0x1f, RZ ;  /* 0x0000001f00047819 */ /* 0x002fd000000006ff */
[----:B------:R-:W5:Y:S01]  /*4570*/  LDL R5, [UR4] ;  /* 0x00000004ff057983 */ /* 0x000f620008100800 */
[----:B------:R-:W-:Y:S02]  /*4580*/  ULEA UR4, UR16, UR17, 0x3 ;  /* 0x0000001110047291 */ /* 0x000fe4000f8e18ff */
[----:B------:R-:W-:Y:S01]  /*4590*/  UPLOP3.LUT UP2, UPT, UPT, UPT, UPT, 0x40, 0x4 ;  /* 0x000000000004789c */ /* 0x000fe20003f4e870 */
[----:B------:R-:W-:Y:S01]  /*45a0*/  UMOV UR15, UR29 ;  /* 0x0000001d000f7c82 */ /* 0x000fe20008000000 */
[----:B------:R-:W-:-:S05]  /*45b0*/  UMOV UR5, UR16 ;  /* 0x0000001000057c82 */ /* 0x000fca0008000000 */
[----:B------:R1:W2:Y:S04]  /*45c0*/  SYNCS.PHASECHK.TRANS64.TRYWAIT P1, [UR4], R4 ;  /* 0x00000004ff0075a7 */ /* 0x0002a80008021104 */
.L_x_85:
[----:B---3--:R-:W-:Y:S01]  /*45d0*/  ULEA UR10, UR5, UR17, 0x3 ;  /* 0x00000011050a7291 */ /* 0x008fe2000f8e18ff */
[----:B--2-4-:R-:W-:Y:S11]  /*45e0*/  @P1 BRA `(.L_x_83) ;  /* 0x00000000000c1947 */ /* 0x014ff60003800000 */
[----:B------:R-:W-:Y:S04]  /*45f0*/  SHF.L.U32 R7, R0, 0x1f, RZ ;  /* 0x0000001f00077819 */ /* 0x000fe800000006ff */
[----:B------:R-:W2:Y:S02]  /*4600*/  SYNCS.PHASECHK.TRANS64.TRYWAIT P0, [UR10], R7 ;  /* 0x00000007ff0075a7 */ /* 0x000ea4000800110a */
[----:B--2---:R-:W-:Y:S05]  /*4610*/  @!P0 BRA `(.L_x_84) ;  /* 0x0000005400008947 */ /* 0x004fea0003800000 */
.L_x_83:
[----:B------:R-:W-:Y:S01]  /*4620*/  UISETP.NE.AND UP0, UPT, UR15, URZ, UPT ;  /* 0x000000ff0f00728c */ /* 0x000fe2000bf05270 */
[----:B------:R-:W-:Y:S01]  /*4630*/  PLOP3.LUT P1, PT, PT, PT, PT, 0x80, 0x8 ;  /* 0x000000000008781c */ /* 0x000fe20003f2f070 */
[----:B------:R-:W-:Y:S02]  /*4640*/  UIADD3 UR4, UPT, UPT, UR5, 0x1, URZ ;  /* 0x0000000105047890 */ /* 0x000fe4000fffe0ff */
[----:B------:R-:W-:Y:S02]  /*4650*/  ULEA UR8, UR5, UR20, 0x7 ;  /* 0x0000001405087291 */ /* 0x000fe4000f8e38ff */
[----:B------:R-:W-:Y:S01]  /*4660*/  UISETP.NE.AND UP1, UPT, UR4, 0x14, UPT ;  /* 0x000000140400788c */ /* 0x000fe2000bf25270 */
[----:B------:R-:W-:Y:S01]  /*4670*/  PLOP3.LUT P0, PT, PT, PT, UP0, 0x80, 0x8 ;  /* 0x000000000008781c */ /* 0x000fe20003f0f008 */
[----:B------:R-:W-:Y:S02]  /*4680*/  UIADD3 UR12, UPT, UPT, UR8, 0x40, URZ ;  /* 0x00000040080c7890 */ /* 0x000fe4000fffe0ff */
[----:B------:R-:W-:Y:S02]  /*4690*/  USEL UR6, URZ, 0x1, UP1 ;  /* 0x00000001ff067887 */ /* 0x000fe40008800000 */
[----:B------:R-:W-:Y:S02]  /*46a0*/  USEL UR16, UR4, URZ, UP1 ;  /* 0x000000ff04107287 */ /* 0x000fe40008800000 */
[----:B------:R-:W-:Y:S02]  /*46b0*/  UIADD3 UR10, UPT, UPT, UR10, 0xa0, URZ ;  /* 0x000000a00a0a7890 */ /* 0x000fe4000fffe0ff */
[----:B------:R-:W-:Y:S01]  /*46c0*/  @UP0 ULEA UR4, UR16, UR17, 0x3 ;  /* 0x0000001110040291 */ /* 0x000fe2000f8e18ff */
[----:B------:R-:W-:Y:S01]  /*46d0*/  LOP3.LUT R0, R0, UR6, RZ, 0x3c, !PT ;  /* 0x0000000600007c12 */ /* 0x000fe2000f8e3cff */
[----:B------:R-:W-:Y:S01]  /*46e0*/  UMOV UR9, 0x80004020 ;  /* 0x8000402000097882 */ /* 0x000fe20000000000 */
[----:B------:R-:W-:Y:S01]  /*46f0*/  UMOV UR13, 0x80004020 ;  /* 0x80004020000d7882 */ /* 0x000fe20000000000 */
[----:B------:R-:W-:Y:S01]  /*4700*/  UMOV UR7, 0x80004020 ;  /* 0x8000402000077882 */ /* 0x000fe20000000000 */
[----:B-1----:R-:W-:Y:S04]  /*4710*/  @P0 SHF.L.U32 R4, R0, 0x1f, RZ ;  /* 0x0000001f00040819 */ /* 0x002fe800000006ff */
[----:B------:R3:W4:Y:S01]  /*4720*/  @P0 SYNCS.PHASECHK.TRANS64.TRYWAIT P1, [UR4], R4 ;  /* 0x00000004ff0005a7 */ /* 0x0007220008021104 */
[----:B------:R-:W-:Y:S11]  /*4730*/  ELECT P0, URZ, PT ;  /* 0x0000000000ff782f */ /* 0x000ff60003800000 */
[----:B------:R-:W-:Y:S02]  /*4740*/  @!UPT UIADD3 URZ, UPT, UPT, URZ, URZ, URZ ;  /* 0x000000fffffff290 */ /* 0x000fe4000fffe0ff */
[C---:B-----5:R-:W-:Y:S01]  /*4750*/  @P0 R2UR.BROADCAST UR14, R5.reuse ;  /* 0x00000000050e02ca */ /* 0x060fe200008e0000 */
[----:B------:R-:W-:Y:S01]  /*4760*/  ULEA UR4, UR5, UR19, 0x9 ;  /* 0x0000001305047291 */ /* 0x000fe2000f8e48ff */
[----:B------:R-:W-:Y:S11]  /*4770*/  ELECT P0, URZ, PT ;  /* 0x0000000000ff782f */ /* 0x000ff60003800000 */
[----:B------:R-:W-:Y:S02]  /*4780*/  @!UPT UIADD3 URZ, UPT, UPT, URZ, URZ, URZ ;  /* 0x000000fffffff290 */ /* 0x000fe4000fffe0ff */
[----:B------:R-:W-:Y:S01]  /*4790*/  @P0 R2UR.BROADCAST UR11, R5 ;  /* 0x00000000050b02ca */ /* 0x000fe200008e0000 */
[----:B------:R-:W-:Y:S01]  /*47a0*/  UIADD3 UR6, UPT, UPT, UR4, 0x2, URZ ;  /* 0x0000000204067890 */ /* 0x000fe2000fffe0ff */
[----:B------:R-:W-:Y:S02]  /*47b0*/  UMOV UR5, 0x80004020 ;  /* 0x8000402000057882 */ /* 0x000fe40000000000 */
[----:B------:R1:W-:Y:S01]  /*47c0*/  UTCHMMA.2CTA gdesc[UR4], gdesc[UR8], tmem[UR14], tmem[UR26], idesc[UR27], UP2 ;  /* 0x00ff1a08040075ea */ /* 0x0003e2000920000e */
[----:B------:R-:W-:Y:S08]  /*47d0*/  UPLOP3.LUT UP2, UPT, UPT, UPT, UPT, 0x80, 0x8 ;  /* 0x000000000008789c */ /* 0x000ff00003f4f070 */
[----:B------:R3:W-:Y:S01]  /*47e0*/  UTCHMMA.2CTA gdesc[UR6], gdesc[UR12], tmem[UR11], tmem[UR24], idesc[UR25], UPT ;  /* 0x00ff180c060075ea */ /* 0x0007e2000ba0000b */
[----:B------:R3:W-:Y:S01]  /*47f0*/  UTCBAR.2CTA.MULTICAST [UR10], URZ, UR18 ;  /* 0x000000ff0a0073e9 */ /* 0x0007e20008200812 */
[----:B-1----:R-:W-:Y:S02]  /*4800*/  UIADD3 UR4, UPT, UPT, UR15, 0x1, URZ ;  /* 0x000000010f047890 */ /* 0x002fe4000fffe0ff */
[----:B------:R-:W-:Y:S02]  /*4810*/  UIADD3 UR8, UPT, UPT, UR15, -0x1, URZ ;  /* 0xffffffff0f087890 */ /* 0x000fe4000fffe0ff */
[----:B------:R-:W-:Y:S01]  /*4820*/  UISETP.GT.U32.AND UP0, UPT, UR4, 0x1, UPT ;  /* 0x000000010400788c */ /* 0x000fe2000bf04070 */
[----:B------:R-:W-:Y:S04]  /*4830*/  UMOV UR5, UR16 ;  /* 0x0000001000057c82 */ /* 0x000fe80008000000 */
[----:B------:R-:W-:Y:S04]  /*4840*/  UMOV UR15, UR8 ;  /* 0x00000008000f7c82 */ /* 0x000fe80008000000 */
[----:B------:R-:W-:Y:S05]  /*4850*/  BRA.U UP0, `(.L_x_85) ;  /* 0xfffffffd005c7547 */ /* 0x000fea000b83ffff */
.L_x_82:
[----:B------:R-:W-:-:S09]  /*4860*/  UIADD3 UR4, UPT, UPT, UR22, 0x190, URZ ;  /* 0x0000019016047890 */ /* 0x000fd2000fffe0ff */
[----:B------:R2:W-:Y:S01]  /*4870*/  UTCBAR.2CTA.MULTICAST [UR4], URZ, UR28 ;  /* 0x000000ff040073e9 */ /* 0x0005e2000820081c */
[----:B------:R-:W-:Y:S02]  /*4880*/  NOP ;  /* 0x0000000000007918 */ /* 0x000fe40000000000 */
.L_x_81:
[----:B--2---:R-:W-:Y:S01]  /*4890*/  UIADD3 UR4, UPT, UPT, UR21, 0x1, URZ ;  /* 0x0000000115047890 */ /* 0x004fe2000fffe0ff */
[----:B------:R-:W-:-:S03]  /*48a0*/  LOP3.LUT R2, R2, 0x1, RZ, 0x3c, !PT ;  /* 0x0000000102027812 */ /* 0x000fc600078e3cff */
[----:B------:R-:W-:-:S04]  /*48b0*/  UISETP.NE.AND UP0, UPT, UR4, 0x2, UPT ;  /* 0x000000020400788c */ /* 0x000fc8000bf05270 */
[----:B------:R-:W-:Y:S02]  /*48c0*/  USEL UR5, URZ, 0x1, UP0 ;  /* 0x00000001ff057887 */ /* 0x000fe40008000000 */
[----:B------:R-:W-:-:S04]  /*48d0*/  USEL UR21, UR4, URZ, UP0 ;  /* 0x000000ff04157287 */ /* 0x000fc80008000000 */
[----:B------:R-:W-:Y:S01]  /*48e0*/  LOP3.LUT R8, R8, UR5, RZ, 0x3c, !PT ;  /* 0x0000000508087c12 */ /* 0x000fe2000f8e3cff */
[----:B------:R-:W-:Y:S07]  /*48f0*/  @P2 BRA `(.L_x_86) ;  /* 0xfffffff800c82947 */ /* 0x000fee000383ffff */
[----:B------:R-:W2:Y:S01]  /*4900*/  S2UR UR8, SR_CgaCtaId ;  /* 0x00000000000879c3 */ /* 0x000ea20000008800 */
[----:B------:R-:W-:Y:S01]  /*4910*/  ELECT P0, URZ, PT ;  /* 0x0000000000ff782f */ /* 0x000fe20003800000 */
[----:B------:R-:W-:Y:S01]  /*4920*/  HFMA2 R0, -RZ, RZ, 0, 5.9604644775390625e-08 ;  /* 0x00000001ff007431 */ /* 0x000fe200000001ff */
[----:B------:R-:W-:-:S05]  /*4930*/  UMOV UR4, 0x40 ;  /* 0x0000004000047882 */ /* 0x000fca0000000000 */
[----:B------:R-:W-:Y:S01]  /*4940*/  UVIRTCOUNT.DEALLOC.SMPOOL 0x80 ;  /* 0x000000800000784c */ /* 0x000fe20000000000 */
[----:B------:R-:W-:Y:S02]  /*4950*/  UISETP.NE.AND UP0, UPT, UR31, URZ, UPT ;  /* 0x000000ff1f00728c */ /* 0x000fe4000bf05270 */
[----:B--2---:R-:W-:-:S09]  /*4960*/  ULEA UR8, UR8, UR4, 0x18 ;  /* 0x0000000408087291 */ /* 0x004fd2000f8ec0ff */
[----:B------:R2:W-:Y:S01]  /*4970*/  @P0 STS.U8 [UR8+0x1c], R0 ;  /* 0x00001c00ff000988 */ /* 0x0005e20008000008 */
[----:B------:R-:W-:Y:S05]  /*4980*/  BRA.U UP0, `(.L_x_87) ;  /* 0x0000000100587547 */ /* 0x000fea000b800000 */
[----:B------:R-:W-:Y:S01]  /*4990*/  UIADD3 UR5, UPT, UPT, UR17, 0x1a0, URZ ;  /* 0x000001a011057890 */ /* 0x000fe2000fffe0ff */
[----:B-1----:R-:W-:-:S03]  /*49a0*/  SHF.L.U32 R5, R8, 0x1f, RZ ;  /* 0x0000001f08057819 */ /* 0x002fc600000006ff */
[----:B------:R-:W-:-:S09]  /*49b0*/  ULEA UR4, UR21, UR5, 0x3 ;  /* 0x0000000515047291 */ /* 0x000fd2000f8e18ff */
[----:B------:R-:W1:Y:S02]  /*49c0*/  SYNCS.PHASECHK.TRANS64.TRYWAIT P0, [UR4], R5 ;  /* 0x00000005ff0075a7 */ /* 0x000e640008001104 */
[----:B-1----:R-:W-:Y:S05]  /*49d0*/  @!P0 BRA `(.L_x_88) ;  /* 0x0000005000288947 */ /* 0x002fea0003800000 */
.L_x_197:
[----:B------:R-:W-:-:S04]  /*49e0*/  UIADD3 UR4, UPT, UPT, UR21, 0x1, URZ ;  /* 0x0000000115047890 */ /* 0x000fc8000fffe0ff */
[----:B------:R-:W-:-:S04]  /*49f0*/  UISETP.NE.AND UP1, UPT, UR4, 0x2, UPT ;  /* 0x000000020400788c */ /* 0x000fc8000bf25270 */
[----:B---3--:R-:W-:Y:S02]  /*4a00*/  USEL UR6, URZ, 0x1, UP1 ;  /* 0x00000001ff067887 */ /* 0x008fe40008800000 */
[----:B------:R-:W-:-:S04]  /*4a10*/  USEL UR4, UR4, URZ, UP1 ;  /* 0x000000ff04047287 */ /* 0x000fc80008800000 */
[----:B------:R-:W-:Y:S01]  /*4a20*/  ULEA UR4, UR4, UR5, 0x3 ;  /* 0x0000000504047291 */ /* 0x000fe2000f8e18ff */
[----:B-1----:R-:W-:-:S04]  /*4a30*/  LOP3.LUT R5, R8, UR6, RZ, 0x3c, !PT ;  /* 0x0000000608057c12 */ /* 0x002fc8000f8e3cff */
[----:B------:R-:W-:Y:S01]  /*4a40*/  SHF.L.U32 R5, R5, 0x1f, RZ ;  /* 0x0000001f05057819 */ /* 0x000fe200000006ff */
[----:B--2---:R-:W-:-:S04]  /*4a50*/  IMAD.U32 R0, RZ, RZ, UR4 ;  /* 0x00000004ff007e24 */ /* 0x004fc8000f8e00ff */
[----:B------:R1:W2:Y:S03]  /*4a60*/  SYNCS.PHASECHK.TRANS64.TRYWAIT P0, [R0+URZ], R5 ;  /* 0x00000005000075a7 */ /* 0x0002a600080011ff */
[----:B--2---:R-:W-:Y:S05]  /*4a70*/  @!P0 NANOSLEEP.SYNCS 0x989680 ;  /* 0x009896800000895d */ /* 0x004fea0003900000 */
[----:B------:R-:W2:Y:S02]  /*4a80*/  @!P0 SYNCS.PHASECHK.TRANS64 P0, [R0+URZ], R5 ;  /* 0x00000005000085a7 */ /* 0x000ea400080010ff */
[----:B--2---:R-:W-:Y:S05]  /*4a90*/  @P0 BRA `(.L_x_89) ;  /* 0x0000000000200947 */ /* 0x004fea0003800000 */
.L_x_90:
[----:B--2---:R2:W3:Y:S02]  /*4aa0*/  SYNCS.PHASECHK.TRANS64.TRYWAIT P0, [R0+URZ], R5 ;  /* 0x00000005000075a7 */ /* 0x0044e400080011ff */
[----:B---3--:R-:W-:Y:S05]  /*4ab0*/  @!P0 NANOSLEEP.SYNCS 0x989680 ;  /* 0x009896800000895d */ /* 0x008fea0003900000 */
[----:B------:R-:W3:Y:S02]  /*4ac0*/  @!P0 SYNCS.PHASECHK.TRANS64 P0, [R0+URZ], R5 ;  /* 0x00000005000085a7 */ /* 0x000ee400080010ff */
[----:B---3--:R-:W-:Y:S05]  /*4ad0*/  @!P0 BRA `(.L_x_90) ;  /* 0xfffffffc00f08947 */ /* 0x008fea000383ffff */
[----:B------:R-:W-:Y:S05]  /*4ae0*/  BRA `(.L_x_89) ;  /* 0x00000000000c7947 */ /* 0x000fea0003800000 */
.L_x_87:
[----:B------:R-:W-:-:S04]  /*4af0*/  UIADD3 UR4, UPT, UPT, UR17, 0x1b0, URZ ;  /* 0x000001b011047890 */ /* 0x000fc8000fffe0ff */
[----:B------:R-:W-:-:S09]  /*4b00*/  UPRMT UR4, UR30, 0x654, UR4 ;  /* 0x000006541e047896 */ /* 0x000fd20008000004 */
[----:B------:R-:W-:Y:S03]  /*4b10*/  SYNCS.ARRIVE.TRANS64.RED.A1T0 RZ, [UR4], RZ ;  /* 0x000000ffffff79a7 */ /* 0x000fe60008100404 */
.L_x_89:
[----:B-12---:R-:W-:Y:S01]  /*4b20*/  SHF.L.U32 R5, RZ, 0x1f, RZ ;  /* 0x0000001fff057819 */ /* 0x006fe200000006ff */
[----:B------:R-:W-:Y:S01]  /*4b30*/  UIADD3 UR4, UPT, UPT, UR17, 0x1b0, URZ ;  /* 0x000001b011047890 */ /* 0x000fe2000fffe0ff */
[----:B------:R-:W-:Y:S02]  /*4b40*/  PLOP3.LUT P0, PT, PT, PT, UP0, 0x80, 0x8 ;  /* 0x000000000008781c */ /* 0x000fe40003f0f008 */
[----:B----4-:R-:W1:Y:S02]  /*4b50*/  SYNCS.PHASECHK.TRANS64.TRYWAIT P1, [UR17+0x1b0], R5 ;  /* 0x0001b005ff0075a7 */ /* 0x010e640008021111 */
[----:B-1----:R-:W-:Y:S09]  /*4b60*/  @!P1 BRA `(.L_x_91) ;  /* 0x0000004c00dc9947 */ /* 0x002ff20003800000 */
.L_x_199:
[----:B------:R-:W-:Y:S01]  /*4b70*/  @!UP0 UPRMT UR4, UR30, 0x654, UR4 ;  /* 0x000006541e048896 */ /* 0x000fe20008000004 */
[----:B------:R-:W-:Y:S01]  /*4b80*/  LOP3.LUT R2, R3, 0xffff, RZ, 0xc0, !PT ;  /* 0x0000ffff03027812 */ /* 0x000fe200078ec0ff */
[----:B------:R-:W-:Y:S02]  /*4b90*/  IMAD.MOV.U32 R3, RZ, RZ, 0xffff ;  /* 0x0000ffffff037424 */ /* 0x000fe400078e00ff */
[----:B-1----:R-:W-:Y:S01]  /*4ba0*/  IMAD.MOV.U32 R5, RZ, RZ, 0x1 ;  /* 0x00000001ff057424 */ /* 0x002fe200078e00ff */
[----:B------:R-:W-:-:S04]  /*4bb0*/  SHF.R.U32.HI R2, RZ, 0x5, R2 ;  /* 0x00000005ff027819 */ /* 0x000fc80000011602 */
[----:B------:R-:W-:Y:S01]  /*4bc0*/  @!P0 SYNCS.ARRIVE.TRANS64.RED.A1T0 RZ, [UR4], RZ ;  /* 0x000000ffffff89a7 */ /* 0x000fe20008100404 */
[----:B------:R-:W-:Y:S01]  /*4bd0*/  NOP ;  /* 0x0000000000007918 */ /* 0x000fe20000000000 */
[----:B------:R-:W1:Y:S01]  /*4be0*/  LDS R0, [UR8+0x14] ;  /* 0x00001408ff007984 */ /* 0x000e620008000800 */
[-C--:B------:R-:W-:Y:S02]  /*4bf0*/  SHF.L.U32 R3, R3, R2.reuse, RZ ;  /* 0x0000000203037219 */ /* 0x080fe400000006ff */
[----:B------:R-:W-:Y:S02]  /*4c00*/  SHF.L.U32 R5, R5, R2, RZ ;  /* 0x0000000205057219 */ /* 0x000fe400000006ff */
[----:B-1----:R-:W-:-:S04]  /*4c10*/  LOP3.LUT R0, R0, R3, RZ, 0xc0, !PT ;  /* 0x0000000300007212 */ /* 0x002fc800078ec0ff */
[----:B------:R-:W-:-:S13]  /*4c20*/  ISETP.NE.AND P0, PT, R0, R3, PT ;  /* 0x000000030000720c */ /* 0x000fda0003f05270 */
[----:B------:R-:W-:Y:S05]  /*4c30*/  @P0 BRA `(.L_x_92) ;  /* 0x00000000005c0947 */ /* 0x000fea0003800000 */
[----:B------:R-:W1:Y:S02]  /*4c40*/  LDS R0, [UR8+0x18] ;  /* 0x00001808ff007984 */ /* 0x000e640008000800 */
[----:B-1----:R-:W-:-:S04]  /*4c50*/  LOP3.LUT R0, R0, R5, RZ, 0xc0, !PT ;  /* 0x0000000500007212 */ /* 0x002fc800078ec0ff */
[----:B------:R-:W-:-:S13]  /*4c60*/  ISETP.NE.AND P0, PT, R0, R5, PT ;  /* 0x000000050000720c */ /* 0x000fda0003f05270 */
[----:B------:R-:W-:Y:S05]  /*4c70*/  @P0 BRA `(.L_x_93) ;  /* 0x0000000000400947 */ /* 0x000fea0003800000 */
[----:B------:R-:W-:Y:S01]  /*4c80*/  R2UR UR4, R3 ;  /* 0x00000000030472ca */ /* 0x000fe200000e0000 */
[----:B------:R-:W1:Y:S01]  /*4c90*/  S2R R2, SR_LANEID ;  /* 0x0000000000027919 */ /* 0x000e620000000000 */
[----:B------:R-:W-:-:S04]  /*4ca0*/  LOP3.LUT R5, RZ, R5, RZ, 0x33, !PT ;  /* 0x00000005ff057212 */ /* 0x000fc800078e33ff */
[----:B---3--:R-:W2:Y:S07]  /*4cb0*/  REDUX UR6, R5 ;  /* 0x00000000050673c4 */ /* 0x008eae0000000000 */
[----:B------:R-:W-:-:S03]  /*4cc0*/  ULOP3.LUT UR5, URZ, UR4, URZ, 0x33, !UPT ;  /* 0x00000004ff057292 */ /* 0x000fc6000f8e33ff */
[----:B------:R-:W-:Y:S02]  /*4cd0*/  VOTEU.ANY UR4, UPT, PT ;  /* 0x0000000000047886 */ /* 0x000fe400038e0100 */
[----:B------:R-:W-:Y:S01]  /*4ce0*/  UFLO.U32 UR4, UR4 ;  /* 0x00000004000472bd */ /* 0x000fe200080e0000 */
[----:B------:R-:W-:-:S04]  /*4cf0*/  IMAD.U32 R0, RZ, RZ, UR5 ;  /* 0x00000005ff007e24 */ /* 0x000fc8000f8e00ff */
[----:B------:R-:W3:Y:S02]  /*4d00*/  REDUX UR7, R0 ;  /* 0x00000000000773c4 */ /* 0x000ee40000000000 */
[----:B------:R4:W-:Y:S01]  /*4d10*/  UTCATOMSWS.AND URZ, UR5 ;  /* 0x0000000500ff79e3 */ /* 0x0009e20008000000 */
[----:B-1----:R-:W-:Y:S01]  /*4d20*/  ISETP.EQ.U32.AND P0, PT, R2, UR4, PT ;  /* 0x0000000402007c0c */ /* 0x002fe2000bf02070 */
[----:B--2---:R-:W-:Y:S02]  /*4d30*/  IMAD.U32 R2, RZ, RZ, UR6 ;  /* 0x00000006ff027e24 */ /* 0x004fe4000f8e00ff */
[----:B---3--:R-:W-:-:S10]  /*4d40*/  IMAD.U32 R3, RZ, RZ, UR7 ;  /* 0x00000007ff037e24 */ /* 0x008fd4000f8e00ff */
[----:B------:R4:W-:Y:S04]  /*4d50*/  @P0 ATOMS.AND RZ, [UR8+0x14], R3 ;  /* 0x00001403ffff098c */ /* 0x0009e8000a800008 */
[----:B------:R4:W-:Y:S01]  /*4d60*/  @P0 ATOMS.AND RZ, [UR8+0x18], R2 ;  /* 0x00001802ffff098c */ /* 0x0009e2000a800008 */
[----:B------:R-:W-:Y:S05]  /*4d70*/  BRA `(.L_x_94) ;  /* 0x0000000000147947 */ /* 0x000fea0003800000 */
.L_x_93:
[----:B------:R-:W-:Y:S02]  /*4d80*/  MOV R2, 0x4da0 ;  /* 0x00004da000027802 */ /* 0x000fe40000000f00 */
[----:B---3-5:R-:W-:Y:S05]  /*4d90*/  CALL.REL.NOINC `($__internal_0_$__cuda_sm10x_tcgen05_guardrail_trap_col_being_dealloced_not_returned_by_alloc) ;  /* 0x00000050004c7944 */ /* 0x028fea0003c00000 */
[----:B------:R-:W-:Y:S05]  /*4da0*/  BRA `(.L_x_94) ;  /* 0x0000000000087947 */ /* 0x000fea0003800000 */
.L_x_92:
[----:B------:R-:W-:Y:S02]  /*4db0*/  MOV R2, 0x4dd0 ;  /* 0x00004dd000027802 */ /* 0x000fe40000000f00 */
[----:B---3-5:R-:W-:Y:S05]  /*4dc0*/  CALL.REL.NOINC `($__internal_2_$__cuda_sm10x_tcgen05_guardrail_trap_unallocated_columns_being_dealloced) ;  /* 0x0000005000587944 */ /* 0x028fea0003c00000 */
.L_x_94:
[----:B------:R-:W-:Y:S01]  /*4dd0*/  NOP ;  /* 0x0000000000007918 */ /* 0x000fe20000000000 */
[----:B----4-:R-:W-:Y:S05]  /*4de0*/  EXIT ;  /* 0x000000000000794d */ /* 0x010fea0003800000 */
.L_x_66:
[----:B------:R-:W-:-:S09]  /*4df0*/  UISETP.NE.OR UP0, UPT, UR18, 0x3, !UP3 ;  /* 0x000000031200788c */ /* 0x000fd2000df05670 */
[----:B------:R-:W-:Y:S05]  /*4e00*/  BRA.U UP0, `(.L_x_95) ;  /* 0x0000001100447547 */ /* 0x000fea000b800000 */
[----:B------:R-:W2:Y:S01]  /*4e10*/  LDCU.64 UR4, c[0x0][0x888] ;  /* 0x00011100ff0477ac */ /* 0x000ea20008000a00 */
[----:B------:R-:W3:Y:S01]  /*4e20*/  S2UR UR6, SR_CgaCtaId ;  /* 0x00000000000679c3 */ /* 0x000ee20000008800 */
[----:B------:R-:W-:Y:S01]  /*4e30*/  HFMA2 R9, -RZ, RZ, 0, 5.9604644775390625e-08 ;  /* 0x00000001ff097431 */ /* 0x000fe200000001ff */
[----:B------:R-:W-:Y:S01]  /*4e40*/  MOV R8, RZ ;  /* 0x000000ff00087202 */ /* 0x000fe20000000f00 */
[----:B------:R-:W4:Y:S01]  /*4e50*/  LDCU UR36, c[0x0][0x370] ;  /* 0x00006e00ff2477ac */ /* 0x000f220008000800 */
[----:B------:R-:W-:Y:S01]  /*4e60*/  HFMA2 R3, -RZ, RZ, 0, 0.0078125 ;  /* 0x00002000ff037431 */ /* 0x000fe200000001ff */
[----:B------:R-:W1:Y:S03]  /*4e70*/  LDCU.128 UR32, c[0x0][0xb10] ;  /* 0x00016200ff2077ac */ /* 0x000e660008000c00 */
[----:B------:R-:W4:Y:S01]  /*4e80*/  LDC.64 R10, c[0x0][0x348] ;  /* 0x0000d200ff0a7b82 */ /* 0x000f220000000a00 */
[----:B------:R-:W1:Y:S01]  /*4e90*/  LDCU UR29, c[0x0][0x374] ;  /* 0x00006e80ff1d77ac */ /* 0x000e620008000800 */
[----:B------:R-:W4:Y:S01]  /*4ea0*/  LDCU.64 UR26, c[0x0][0x890] ;  /* 0x00011200ff1a77ac */ /* 0x000f220008000a00 */
[----:B------:R-:W4:Y:S01]  /*4eb0*/  LDCU UR18, c[0x0][0xb0c] ;  /* 0x00016180ff1277ac */ /* 0x000f220008000800 */
[----:B--2---:R-:W-:Y:S01]  /*4ec0*/  UISETP.NE.U32.AND UP0, UPT, UR4, URZ, UPT ;  /* 0x000000ff0400728c */ /* 0x004fe2000bf05070 */
[----:B------:R-:W2:Y:S01]  /*4ed0*/  LDCU UR46, c[0x0][0xb20] ;  /* 0x00016400ff2e77ac */ /* 0x000ea20008000800 */
[----:B------:R-:W2:Y:S01]  /*4ee0*/  LDCU UR4, c[0x0][0xb30] ;  /* 0x00016600ff0477ac */ /* 0x000ea20008000800 */
[----:B------:R-:W2:Y:S01]  /*4ef0*/  LDCU.128 UR40, c[0x0][0x980] ;  /* 0x00013000ff2877ac */ /* 0x000ea20008000c00 */
[----:B------:R-:W-:Y:S01]  /*4f00*/  UMOV UR24, 0x400 ;  /* 0x0000040000187882 */ /* 0x000fe20000000000 */
[----:B-1----:R-:W-:-:S02]  /*4f10*/  UIMAD.WIDE.U32 UR8, UR29, UR35, URZ ;  /* 0x000000231d0872a5 */ /* 0x002fc4000f8e00ff */
[----:B---3--:R-:W-:Y:S02]  /*4f20*/  ULEA UR24, UR6, UR24, 0x18 ;  /* 0x0000001806187291 */ /* 0x008fe4000f8ec0ff */
[----:B----4-:R-:W-:Y:S02]  /*4f30*/  UIMAD.WIDE.U32 UR6, UR36, UR32, URZ ;  /* 0x00000020240672a5 */ /* 0x010fe4000f8e00ff */
[----:B------:R-:W-:Y:S02]  /*4f40*/  UISETP.NE.AND.EX UP5, UPT, UR5, URZ, UPT, UP0 ;  /* 0x000000ff0500728c */ /* 0x000fe4000bfa5300 */
[----:B------:R-:W-:Y:S02]  /*4f50*/  UISETP.NE.U32.AND UP6, UPT, UR26, URZ, UPT ;  /* 0x000000ff1a00728c */ /* 0x000fe4000bfc5070 */
[----:B------:R-:W-:Y:S02]  /*4f60*/  UIADD3 UR37, UPT, UPT, UR24, 0x188, URZ ;  /* 0x0000018818257890 */ /* 0x000fe4000fffe0ff */
[----:B------:R-:W-:-:S02]  /*4f70*/  UISETP.NE.AND UP0, UPT, UR39, 0x1, UPT ;  /* 0x000000012700788c */ /* 0x000fc4000bf05270 */
[----:B------:R-:W-:Y:S01]  /*4f80*/  UISETP.NE.AND UP0, UPT, UR18, 0x1, UPT ;  /* 0x000000011200788c */ /* 0x000fe2000bf05270 */
[----:B------:R-:W-:Y:S01]  /*4f90*/  UMOV UR6, UR7 ;  /* 0x0000000700067c82 */ /* 0x000fe20008000000 */
[----:B------:R-:W-:Y:S01]  /*4fa0*/  UMOV UR38, UR9 ;  /* 0x0000000900267c82 */ /* 0x000fe20008000000 */
[----:B------:R-:W-:Y:S02]  /*4fb0*/  UISETP.GE.AND UP2, UPT, UR39, 0x1, UPT ;  /* 0x000000012700788c */ /* 0x000fe4000bf46270 */
[----:B------:R-:W-:Y:S01]  /*4fc0*/  UISETP.NE.AND UP0, UPT, UR34, 0x1, UPT ;  /* 0x000000012200788c */ /* 0x000fe2000bf05270 */
[----:B------:R-:W-:Y:S01]  /*4fd0*/  UMOV UR25, URZ ;  /* 0x000000ff00197c82 */ /* 0x000fe20008000000 */
[----:B------:R-:W-:Y:S01]  /*4fe0*/  UPLOP3.LUT UP4, UPT, UPT, UPT, UPT, 0x40, 0x4 ;  /* 0x000000000004789c */ /* 0x000fe20003f8e870 */
[----:B------:R-:W1:Y:S01]  /*4ff0*/  LDCU.64 UR16, c[0x0][0xb28] ;  /* 0x00016500ff1077ac */ /* 0x000e620008000a00 */
[----:B------:R-:W3:Y:S01]  /*5000*/  LDCU.64 UR30, c[0x0][0x990] ;  /* 0x00013200ff1e77ac */ /* 0x000ee20008000a00 */
[----:B------:R-:W-:-:S02]  /*5010*/  UISETP.NE.AND.EX UP6, UPT, UR27, URZ, UPT, UP6 ;  /* 0x000000ff1b00728c */ /* 0x000fc4000bfc5360 */
[----:B------:R-:W-:Y:S02]  /*5020*/  UPRMT UR37, URZ, 0x654, UR37 ;  /* 0x00000654ff257896 */ /* 0x000fe40008000025 */
[----:B------:R-:W-:Y:S02]  /*5030*/  USHF.R.U32.HI UR44, URZ, UR33, UR6 ;  /* 0x00000021ff2c7299 */ /* 0x000fe40008011606 */
[----:B--2---:R-:W-:Y:S02]  /*5040*/  USHF.R.U32.HI UR38, URZ, UR46, UR38 ;  /* 0x0000002eff267299 */ /* 0x004fe40008011626 */
[----:B------:R-:W-:Y:S02]  /*5050*/  UISETP.NE.AND UP3, UPT, UR4, 0x1, UPT ;  /* 0x000000010400788c */ /* 0x000fe4000bf65270 */
[----:B------:R-:W-:Y:S02]  /*5060*/  UISETP.NE.AND UP2, UPT, UR40, 0x1, UPT ;  /* 0x000000012800788c */ /* 0x000fe4000bf45270 */
[----:B------:R-:W-:-:S11]  /*5070*/  UISETP.NE.AND UP0, UPT, UR43, 0x1, UPT ;  /* 0x000000012b00788c */ /* 0x000fd6000bf05270 */
.L_x_104:
[----:B------:R-:W-:Y:S04]  /*5080*/  SHF.L.U32 R5, R8, 0x1f, RZ ;  /* 0x0000001f08057819 */ /* 0x000fe800000006ff */
[----:B--2---:R-:W2:Y:S02]  /*5090*/  SYNCS.PHASECHK.TRANS64.TRYWAIT P0, [UR24+0x180], R5 ;  /* 0x00018005ff0075a7 */ /* 0x004ea40008001118 */
[----:B--2---:R-:W-:Y:S05]  /*50a0*/  @!P0 BRA `(.L_x_96) ;  /* 0x0000004800a48947 */ /* 0x004fea0003800000 */
.L_x_201:
[----:B--2---:R-:W2:Y:S01]  /*50b0*/  LDS.128 R4, [UR24+0x1c0] ;  /* 0x0001c018ff047984 */ /* 0x004ea20008000c00 */
[----:B------:R-:W-:Y:S01]  /*50c0*/  UISETP.GE.AND UP0, UPT, UR39, 0x1, UPT ;  /* 0x000000012700788c */ /* 0x000fe2000bf06270 */
[----:B------:R-:W-:Y:S01]  /*50d0*/  @!PT LDS RZ, [RZ] ;  /* 0x00000000fffff984 */ /* 0x000fe20000000800 */
[----:B------:R-:W-:Y:S01]  /*50e0*/  @!PT LDS RZ, [RZ] ;  /* 0x00000000fffff984 */ /* 0x000fe20000000800 */
[----:B------:R-:W-:Y:S01]  /*50f0*/  @!PT LDS RZ, [RZ] ;  /* 0x00000000fffff984 */ /* 0x000fe20000000800 */
[----:B------:R-:W-:Y:S01]  /*5100*/  @!PT LDS RZ, [RZ] ;  /* 0x00000000fffff984 */ /* 0x000fe20000000800 */
[----:B------:R4:W-:Y:S06]  /*5110*/  MEMBAR.ALL.CTA ;  /* 0x0000000000007992 */ /* 0x0009ec0000008000 */
[----:B----4-:R-:W4:Y:S02]  /*5120*/  FENCE.VIEW.ASYNC.S ;  /* 0x00000000000073c6 */ /* 0x010f240000000000 */
[----:B----4-:R-:W-:Y:S01]  /*5130*/  SYNCS.ARRIVE.TRANS64.RED.A1T0 RZ, [UR37], RZ ;  /* 0x000000ffffff79a7 */ /* 0x010fe20008100425 */
[----:B--2---:R-:W-:Y:S11]  /*5140*/  LOP3.LUT P0, RZ, R6, 0x1, RZ, 0xc0, !PT ;  /* 0x0000000106ff7812 */ /* 0x004ff6000780c0ff */
[----:B------:R-:W-:Y:S02]  /*5150*/  @!UPT UIADD3 URZ, UPT, UPT, URZ, URZ, URZ ;  /* 0x000000fffffff290 */ /* 0x000fe4000fffe0ff */
[----:B------:R-:W-:Y:S01]  /*5160*/  VOTEU.ANY UP2, P0 ;  /* 0x0000000000ff7886 */ /* 0x000fe20000040100 */
[----:B------:R-:W-:Y:S11]  /*5170*/  PLOP3.LUT P0, PT, PT, PT, UP2, 0x80, 0x8 ;  /* 0x000000000008781c */ /* 0x000ff60003f0f028 */
[----:B------:R-:W-:Y:S02]  /*5180*/  @!UPT UIADD3 URZ, UPT, UPT, URZ, URZ, URZ ;  /* 0x000000fffffff290 */ /* 0x000fe4000fffe0ff */
[----:B------:R-:W-:Y:S02]  /*5190*/  @P0 MOV R2, R4 ;  /* 0x0000000400020202 */ /* 0x000fe40000000f00 */
[----:B------:R-:W-:Y:S02]  /*51a0*/  @P0 LOP3.LUT R0, R5, 0xffff, RZ, 0xc0, !PT ;  /* 0x0000ffff05000812 */ /* 0x000fe400078ec0ff */
[----:B------:R-:W-:Y:S02]  /*51b0*/  @P0 R2UR UR5, R2 ;  /* 0x00000000020502ca */ /* 0x000fe400000e0000 */
[----:B------:R-:W-:Y:S11]  /*51c0*/  @P0 R2UR UR4, R0 ;  /* 0x00000000000402ca */ /* 0x000ff600000e0000 */
[----:B------:R-:W-:Y:S02]  /*51d0*/  @UP2 UMOV UR15, UR5 ;  /* 0x00000005000f2c82 */ /* 0x000fe40008000000 */
[----:B------:R-:W-:Y:S01]  /*51e0*/  @UP2 UMOV UR14, UR4 ;  /* 0x00000004000e2c82 */ /* 0x000fe20008000000 */
[----:B------:R-:W-:Y:S05]  /*51f0*/  BRA.U !UP0, `(.L_x_97) ;  /* 0x0000000108c07547 */ /* 0x000fea000b800000 */
[----:B------:R-:W-:Y:S02]  /*5200*/  UIMAD.WIDE.U32 UR8, UR14, UR35, URZ ;  /* 0x000000230e0872a5 */ /* 0x000fe4000f8e00ff */
[----:B------:R-:W-:Y:S02]  /*5210*/  UP2UR UR19, UPR, URZ, 0x4 ;  /* 0x00000004ff137883 */ /* 0x000fe40008000000 */
[----:B------:R-:W-:Y:S02]  /*5220*/  UISETP.NE.AND UP2, UPT, UR34, 0x1, UPT ;  /* 0x000000012200788c */ /* 0x000fe4000bf45270 */
[----:B------:R-:W-:Y:S02]  /*5230*/  UIMAD.WIDE.U32 UR10, UR15, UR32, URZ ;  /* 0x000000200f0a72a5 */ /* 0x000fe4000f8e00ff */
[----:B------:R-:W-:Y:S02]  /*5240*/  USEL UR4, UR29, UR38, !UP2 ;  /* 0x000000261d047287 */ /* 0x000fe4000d000000 */
[----:B------:R-:W-:Y:S02]  /*5250*/  UISETP.NE.AND UP0, UPT, UR18, 0x1, UPT ;  /* 0x000000011200788c */ /* 0x000fe4000bf05270 */
[----:B------:R-:W-:Y:S02]  /*5260*/  UP2UR UR22, UPR, URZ, 0x2 ;  /* 0x00000002ff167883 */ /* 0x000fe40008000000 */
[----:B------:R-:W-:Y:S02]  /*5270*/  UISETP.NE.AND UP1, UPT, UR39, 0x1, UPT ;  /* 0x000000012700788c */ /* 0x000fe4000bf25270 */
[----:B-1----:R-:W-:Y:S02]  /*5280*/  UIMAD.WIDE.U32 UR12, UR4, UR16, URZ ;  /* 0x00000010040c72a5 */ /* 0x002fe4000f8e00ff */
[----:B------:R-:W-:Y:S01]  /*5290*/  USEL UR7, UR36, UR44, !UP0 ;  /* 0x0000002c24077287 */ /* 0x000fe2000c000000 */
[----:B------:R-:W-:Y:S02]  /*52a0*/  UMOV UR5, UR9 ;  /* 0x0000000900057c82 */ /* 0x000fe40008000000 */
[----:B------:R-:W-:Y:S02]  /*52b0*/  USHF.R.U32.HI UR6, URZ, UR46, UR5 ;  /* 0x0000002eff067299 */ /* 0x000fe40008011605 */
[----:B------:R-:W-:Y:S02]  /*52c0*/  UIMAD.WIDE.U32 UR20, UR7, UR16, URZ ;  /* 0x00000010071472a5 */ /* 0x000fe4000f8e00ff */
[----:B------:R-:W-:Y:S02]  /*52d0*/  USEL UR6, UR14, UR6, !UP2 ;  /* 0x000000060e067287 */ /* 0x000fe4000d000000 */
[----:B------:R-:W-:Y:S01]  /*52e0*/  UISETP.NE.AND UP2, UPT, UR19, URZ, UPT ;  /* 0x000000ff1300728c */ /* 0x000fe2000bf45270 */
[----:B------:R-:W-:Y:S01]  /*52f0*/  UMOV UR5, UR11 ;  /* 0x0000000b00057c82 */ /* 0x000fe20008000000 */
[----:B------:R-:W-:Y:S02]  /*5300*/  UIMAD.WIDE.U32 UR10, UR6, UR16, URZ ;  /* 0x00000010060a72a5 */ /* 0x000fe4000f8e00ff */
[----:B------:R-:W-:Y:S03]  /*5310*/  USHF.R.U32.HI UR8, URZ, UR33, UR5 ;  /* 0x00000021ff087299 */ /* 0x000fe60008011605 */
[----:B------:R-:W-:Y:S02]  /*5320*/  UMOV UR5, UR13 ;  /* 0x0000000d00057c82 */ /* 0x000fe40008000000 */
[----:B------:R-:W-:Y:S03]  /*5330*/  @UP1 USHF.R.U32.HI UR4, URZ, UR17, UR5 ;  /* 0x00000011ff041299 */ /* 0x000fe60008011605 */
[----:B------:R-:W-:Y:S01]  /*5340*/  UMOV UR5, UR21 ;  /* 0x0000001500057c82 */ /* 0x000fe20008000000 */
[----:B------:R-:W-:Y:S02]  /*5350*/  UIMAD UR4, UR39, UR4, URZ ;  /* 0x00000004270472a4 */ /* 0x000fe4000f8e02ff */
[----:B------:R-:W-:Y:S02]  /*5360*/  @UP1 USHF.R.U32.HI UR7, URZ, UR17, UR5 ;  /* 0x00000011ff071299 */ /* 0x000fe40008011605 */
[----:B------:R-:W-:Y:S02]  /*5370*/  USEL UR5, UR15, UR8, !UP0 ;  /* 0x000000080f057287 */ /* 0x000fe4000c000000 */
[----:B------:R-:W-:Y:S02]  /*5380*/  UIMAD UR8, UR39, UR7, URZ ;  /* 0x00000007270872a4 */ /* 0x000fe4000f8e02ff */
[----:B------:R-:W-:Y:S03]  /*5390*/  UISETP.GE.AND UP0, UPT, UR6, UR4, UPT ;  /* 0x000000040600728c */ /* 0x000fe6000bf06270 */
[----:B------:R-:W-:Y:S01]  /*53a0*/  UMOV UR4, UR11 ;  /* 0x0000000b00047c82 */ /* 0x000fe20008000000 */
[----:B------:R-:W-:Y:S02]  /*53b0*/  UISETP.GE.OR UP0, UPT, UR5, UR8, UP0 ;  /* 0x000000080500728c */ /* 0x000fe40008706670 */
[----:B------:R-:W-:Y:S02]  /*53c0*/  USHF.R.U32.HI UR4, URZ, UR17, UR4 ;  /* 0x00000011ff047299 */ /* 0x000fe40008011604 */
[----:B------:R-:W-:Y:S02]  /*53d0*/  UIMAD.WIDE.U32 UR8, UR5, UR16, URZ ;  /* 0x00000010050872a5 */ /* 0x000fe4000f8e00ff */
[----:B------:R-:W-:Y:S04]  /*53e0*/  USEL UR10, UR6, UR4, !UP1 ;  /* 0x00000004060a7287 */ /* 0x000fe8000c800000 */
[----:B------:R-:W-:Y:S01]  /*53f0*/  UIADD3 UR11, UPT, UPT, -UR10, URZ, URZ ;  /* 0x000000ff0a0b7290 */ /* 0x000fe2000fffe1ff */
[----:B------:R-:W-:Y:S02]  /*5400*/  @!UP0 UMOV UR4, UR9 ;  /* 0x0000000900048c82 */ /* 0x000fe40008000000 */
[----:B------:R-:W-:Y:S02]  /*5410*/  @!UP0 USHF.R.U32.HI UR4, URZ, UR17, UR4 ;  /* 0x00000011ff048299 */ /* 0x000fe40008011604 */
[----:B------:R-:W-:Y:S02]  /*5420*/  UIMAD UR8, UR39, UR11, UR6 ;  /* 0x0000000b270872a4 */ /* 0x000fe4000f8e0206 */
[----:B------:R-:W-:Y:S02]  /*5430*/  @!UP0 USEL UR4, UR5, UR4, !UP1 ;  /* 0x0000000405048287 */ /* 0x000fe4000c800000 */
[----:B------:R-:W-:Y:S02]  /*5440*/  UISETP.NE.AND UP1, UPT, UR22, URZ, UPT ;  /* 0x000000ff1600728c */ /* 0x000fe4000bf25270 */
[----:B------:R-:W-:Y:S02]  /*5450*/  @!UP0 UIMAD UR8, UR7, UR8, UR4 ;  /* 0x00000008070882a4 */ /* 0x000fe4000f8e0204 */
[----:B------:R-:W-:Y:S02]  /*5460*/  @!UP0 UIADD3 UR9, UPT, UPT, UR10, -UR4, URZ ;  /* 0x800000040a098290 */ /* 0x000fe4000fffe0ff */
[----:B------:R-:W-:Y:S02]  /*5470*/  UIADD3 UR4, UPT, UPT, -UR5, URZ, URZ ;  /* 0x000000ff05047290 */ /* 0x000fe4000fffe1ff */
[----:B------:R-:W-:Y:S02]  /*5480*/  UIADD3 UR7, UPT, UPT, -UR6, URZ, URZ ;  /* 0x000000ff06077290 */ /* 0x000fe4000fffe1ff */
[----:B------:R-:W-:Y:S02]  /*5490*/  @!UP0 UIMAD UR6, UR9, UR39, UR5 ;  /* 0x00000027090682a4 */ /* 0x000fe4000f8e0205 */
[----:B------:R-:W-:Y:S02]  /*54a0*/  UIMAD UR15, UR18, UR4, UR15 ;  /* 0x00000004120f72a4 */ /* 0x000fe4000f8e020f */
[----:B------:R-:W-:Y:S01]  /*54b0*/  UIMAD UR4, UR34, UR7, UR14 ;  /* 0x00000007220472a4 */ /* 0x000fe2000f8e020e */
[----:B------:R-:W-:Y:S02]  /*54c0*/  @!UP0 UMOV UR5, UR8 ;  /* 0x0000000800058c82 */ /* 0x000fe40008000000 */
[----:B------:R-:W-:Y:S02]  /*54d0*/  UIMAD UR15, UR5, UR18, UR15 ;  /* 0x00000012050f72a4 */ /* 0x000fe4000f8e020f */
[----:B------:R-:W-:Y:S11]  /*54e0*/  UIMAD UR14, UR6, UR34, UR4 ;  /* 0x00000022060e72a4 */ /* 0x000ff6000f8e0204 */
[----:B------:R-:W-:Y:S01]  /*54f0*/  @!UPT UIADD3 URZ, UPT, UPT, URZ, URZ, URZ ;  /* 0x000000fffffff290 */ /* 0x000fe2000fffe0ff */
.L_x_97:
[----:B------:R-:W2:Y:S01]  /*5500*/  @!UP3 LDCU.128 UR20, c[0x0][0xb10] ;  /* 0x00016200ff14b7ac */ /* 0x000ea20008000c00 */
[----:B------:R-:W-:Y:S04]  /*5510*/  ISETP.NE.U32.AND P1, PT, RZ, UR26, PT ;  /* 0x0000001aff007c0c */ /* 0x000fe8000bf25070 */
[----:B------:R-:W-:Y:S01]  /*5520*/  ISETP.NE.AND.EX P1, PT, RZ, UR27, PT, P1 ;  /* 0x0000001bff007c0c */ /* 0x000fe2000bf25310 */
[----:B------:R-:W4:Y:S01]  /*5530*/  @!UP3 LDCU UR5, c[0x0][0xb0c] ;  /* 0x00016180ff05b7ac */ /* 0x000f220008000800 */
[----:B------:R-:W-:Y:S02]  /*5540*/  USHF.L.U32 UR10, UR28, 0x6, URZ ;  /* 0x000000061c0a7899 */ /* 0x000fe400080006ff */
[----:B--2---:R-:W-:Y:S07]  /*5550*/  UIMAD.WIDE.U32 UR6, UR15, UR20, URZ ;  /* 0x000000140f0672a5 */ /* 0x004fee000f8e00ff */
[----:B------:R-:W-:Y:S01]  /*5560*/  @!UP3 UMOV UR4, UR7 ;  /* 0x000000070004bc82 */ /* 0x000fe20008000000 */
[----:B----4-:R-:W-:Y:S02]  /*5570*/  @!UP3 UISETP.NE.AND UP0, UPT, UR5, 0x1, UPT ;  /* 0x000000010500b88c */ /* 0x010fe4000bf05270 */
[----:B------:R-:W-:Y:S02]  /*5580*/  @!UP3 USHF.R.U32.HI UR4, URZ, UR21, UR4 ;  /* 0x00000015ff04b299 */ /* 0x000fe40008011604 */
[----:B------:R-:W-:Y:S02]  /*5590*/  UIMAD.WIDE.U32 UR6, UR14, UR23, URZ ;  /* 0x000000170e0672a5 */ /* 0x000fe4000f8e00ff */
[----:B------:R-:W-:Y:S02]  /*55a0*/  @!UP3 USEL UR8, UR15, UR4, !UP0 ;  /* 0x000000040f08b287 */ /* 0x000fe4000c000000 */
[----:B------:R-:W-:Y:S03]  /*55b0*/  @!UP3 UISETP.NE.AND UP0, UPT, UR22, 0x1, UPT ;  /* 0x000000011600b88c */ /* 0x000fe6000bf05270 */
[----:B------:R-:W-:Y:S02]  /*55c0*/  @!UP3 UMOV UR6, UR7 ;  /* 0x000000070006bc82 */ /* 0x000fe40008000000 */
[----:B------:R-:W2:Y:S02]  /*55d0*/  @!UP3 LDCU UR4, c[0x0][0xb20] ;  /* 0x00016400ff04b7ac */ /* 0x000ea40008000800 */
[----:B--2---:R-:W-:Y:S04]  /*55e0*/  @!UP3 USHF.R.U32.HI UR6, URZ, UR4, UR6 ;  /* 0x00000004ff06b299 */ /* 0x004fe80008011606 */
[----:B------:R-:W-:Y:S04]  /*55f0*/  @!UP3 USEL UR6, UR14, UR6, !UP0 ;  /* 0x000000060e06b287 */ /* 0x000fe8000c000000 */
[----:B------:R-:W-:Y:S02]  /*5600*/  @!UP3 UIADD3 UR4, UPT, UPT, -UR8, UR6, URZ ;  /* 0x000000060804b290 */ /* 0x000fe4000fffe1ff */
[----:B------:R-:W-:Y:S02]  /*5610*/  @!UP3 UIADD3 UR6, UPT, UPT, UR8, -UR6, URZ ;  /* 0x800000060806b290 */ /* 0x000fe4000fffe0ff */
[----:B------:R-:W-:Y:S02]  /*5620*/  @!UP3 UIMAD UR15, UR4, UR5, UR15 ;  /* 0x00000005040fb2a4 */ /* 0x000fe4000f8e020f */
[----:B------:R-:W-:Y:S01]  /*5630*/  @!UP3 UIMAD UR14, UR6, UR22, UR14 ;  /* 0x00000016060eb2a4 */ /* 0x000fe2000f8e020e */
[----:B------:R-:W-:Y:S11]  /*5640*/  BRA.U UP4, `(.L_x_98) ;  /* 0x0000000104107547 */ /* 0x000ff6000b800000 */
[----:B------:R-:W-:Y:S04]  /*5650*/  MOV R0, UR45 ;  /* 0x0000002d00007c02 */ /* 0x000fe80008000f00 */
[----:B------:R-:W-:Y:S04]  /*5660*/  SHF.L.U32 R13, R0, 0x1f, RZ ;  /* 0x0000001f000d7819 */ /* 0x000fe800000006ff */
[----:B------:R-:W2:Y:S02]  /*5670*/  SYNCS.PHASECHK.TRANS64.TRYWAIT P2, [UR24+0x178], R13 ;  /* 0x0001780dff0075a7 */ /* 0x000ea40008041118 */
[----:B--2---:R-:W-:Y:S05]  /*5680*/  @!P2 BRA `(.L_x_99) ;  /* 0x000000440044a947 */ /* 0x004fea0003800000 */
.L_x_98:
[----:B------:R-:W-:Y:S05]  /*5690*/  BRA.U !UP6, `(.L_x_100) ;  /* 0x000000010e387547 */ /* 0x000fea000b800000 */
[----:B------:R-:W-:Y:S01]  /*56a0*/  UPLOP3.LUT UP1, UPT, UPT, UPT, UP5, 0x80, 0x8 ;  /* 0x000000000008789c */ /* 0x000fe20003f2f050 */
[----:B--2---:R-:W-:Y:S01]  /*56b0*/  HFMA2 R0, -RZ, RZ, 0, 5.9604644775390625e-08 ;  /* 0x00000001ff007431 */ /* 0x004fe200000001ff */
[----:B------:R-:W2:Y:S01]  /*56c0*/  LDCU.64 UR8, c[0x0][0x358] ;  /* 0x00006b00ff0877ac */ /* 0x000ea20008000a00 */
[----:B------:R-:W-:Y:S03]  /*56d0*/  IMAD.MOV.U32 R87, RZ, RZ, 0x1 ;  /* 0x00000001ff577424 */ /* 0x000fe600078e00ff */
[----:B------:R-:W-:Y:S05]  /*56e0*/  PLOP3.LUT P2, PT, PT, PT, UP1, 0x80, 0x8 ;  /* 0x000000000008781c */ /* 0x000fea0003f4f018 */
[----:B------:R-:W4:Y:S01]  /*56f0*/  @UP1 LDCU.64 UR4, c[0x0][0x888] ;  /* 0x00011100ff0417ac */ /* 0x000f220008000a00 */
[----:B------:R-:W-:Y:S07]  /*5700*/  @UP1 UIMAD UR6, UR53, UR26, URZ ;  /* 0x0000001a350612a4 */ /* 0x000fee000f8e02ff */
[----:B------:R-:W-:Y:S01]  /*5710*/  @!P2 PRMT R87, R0, 0x7610, R87 ;  /* 0x000076100057a816 */ /* 0x000fe20000000057 */
[----:B----4-:R-:W-:Y:S06]  /*5720*/  @UP1 UIMAD.WIDE UR4, UR6, 0x4, UR4 ;  /* 0x00000004060418a5 */ /* 0x010fec000f8e0204 */
[----:B------:R-:W-:Y:S01]  /*5730*/  IMAD.U32 R12, RZ, RZ, UR4 ;  /* 0x00000004ff0c7e24 */ /* 0x000fe2000f8e00ff */
[----:B------:R-:W-:Y:S04]  /*5740*/  MOV R13, UR5 ;  /* 0x00000005000d7c02 */ /* 0x000fe80008000f00 */
[----:B------:R-:W4:Y:S01]  /*5750*/  @!UP1 LDCU UR4, c[0x0][0x880] ;  /* 0x00011000ff0497ac */ /* 0x000f220008000800 */
[----:B--2--5:R2:W5:Y:S02]  /*5760*/  @P2 LDG.E R41, desc[UR8][R12.64] ;  /* 0x000000080c292981 */ /* 0x024564000c1e1900 */
[----:B--2-4-:R-:W-:Y:S07]  /*5770*/  @!P2 IMAD.U32 R41, RZ, RZ, UR4 ;  /* 0x00000004ff29ae24 */ /* 0x014fee000f8e00ff */
.L_x_100:
[----:B-----5:R-:W-:Y:S01]  /*5780*/  @!P1 FSETP.EQ.AND P3, PT, R41, RZ, PT ;  /* 0x000000ff2900920b */ /* 0x020fe20003f62000 */
[----:B------:R-:W-:Y:S01]  /*5790*/  @!UPT UIADD3 URZ, UPT, UPT, URZ, URZ, URZ ;  /* 0x000000fffffff290 */ /* 0x000fe2000fffe0ff */
[----:B------:R-:W-:Y:S11]  /*57a0*/  @!P1 BRA `(.L_x_101) ;  /* 0x0000000000149947 */ /* 0x000ff60003800000 */
[----:B------:R-:W-:Y:S02]  /*57b0*/  LOP3.LUT P1, RZ, R87, 0xff, RZ, 0xc0, !PT ;  /* 0x000000ff57ff7812 */ /* 0x000fe4000782c0ff */
[----:B------:R-:W-:Y:S04]  /*57c0*/  PLOP3.LUT P3, PT, PT, PT, UP1, 0x80, 0x8 ;  /* 0x000000000008781c */ /* 0x000fe80003f6f018 */
[----:B------:R-:W-:Y:S07]  /*57d0*/  PLOP3.LUT P3, PT, P3, PT, PT, 0x8, 0x80 ;  /* 0x000000000080781c */ /* 0x000fee0001f6e170 */
[----:B------:R-:W-:Y:S11]  /*57e0*/  @P1 FSETP.EQ.AND P3, PT, R41, RZ, PT ;  /* 0x000000ff2900120b */ /* 0x000ff60003f62000 */
[----:B------:R-:W-:Y:S02]  /*57f0*/  @!UPT UIADD3 URZ, UPT, UPT, URZ, URZ, URZ ;  /* 0x000000fffffff290 */ /* 0x000fe4000fffe0ff */
.L_x_101:
[----:B------:R-:W-:Y:S01]  /*5800*/  ULEA UR4, UR25, UR24, 0x3 ;  /* 0x0000001819047291 */ /* 0x000fe2000f8e18ff */
[----:B--2---:R-:W-:Y:S01]  /*5810*/  SHF.L.U32 R13, R9, 0x1f, RZ ;  /* 0x0000001f090d7819 */ /* 0x004fe200000006ff */
[----:B------:R-:W-:Y:S02]  /*5820*/  USHF.L.U32 UR11, UR52, 0x7, URZ ;  /* 0x00000007340b7899 */ /* 0x000fe400080006ff */
[----:B------:R-:W-:Y:S02]  /*5830*/  UISETP.NE.AND UP0, UPT, UR40, 0x1, UPT ;  /* 0x000000012800788c */ /* 0x000fe4000bf05270 */
[----:B------:R-:W-:Y:S01]  /*5840*/  UIMAD.WIDE.U32 UR6, UR11, UR41, URZ ;  /* 0x000000290b0672a5 */ /* 0x000fe2000f8e00ff */
[----:B------:R-:W-:Y:S02]  /*5850*/  ELECT P2, URZ, PT ;  /* 0x0000000000ff782f */ /* 0x000fe40003840000 */
[----:B------:R-:W2:Y:S02]  /*5860*/  SYNCS.PHASECHK.TRANS64.TRYWAIT P1, [UR4+0x158], R13 ;  /* 0x0001580dff0075a7 */ /* 0x000ea40008021104 */
[----:B------:R-:W-:Y:S02]  /*5870*/  PLOP3.LUT P2, PT, P3, P2, PT, 0xf2, 0x2f ;  /* 0x00000000002f781c */ /* 0x000fe40001f45e72 */
[----:B------:R-:W-:Y:S02]  /*5880*/  UMOV UR5, UR7 ;  /* 0x0000000700057c82 */ /* 0x000fe40008000000 */
[----:B------:R-:W-:Y:S04]  /*5890*/  USHF.R.U32.HI UR5, URZ, UR42, UR5 ;  /* 0x0000002aff057299 */ /* 0x000fe80008011605 */
[----:B------:R-:W-:Y:S02]  /*58a0*/  USEL UR12, UR11, UR5, !UP0 ;  /* 0x000000050b0c7287 */ /* 0x000fe4000c000000 */
[----:B------:R-:W-:Y:S02]  /*58b0*/  UISETP.NE.AND UP0, UPT, UR43, 0x1, UPT ;  /* 0x000000012b00788c */ /* 0x000fe4000bf05270 */
[----:B---3--:R-:W-:Y:S07]  /*58c0*/  UIMAD.WIDE.U32 UR6, UR12, UR30, URZ ;  /* 0x0000001e0c0672a5 */ /* 0x008fee000f8e00ff */
[----:B------:R-:W-:Y:S02]  /*58d0*/  UMOV UR5, UR7 ;  /* 0x0000000700057c82 */ /* 0x000fe40008000000 */
[----:B------:R-:W-:Y:S04]  /*58e0*/  USHF.R.U32.HI UR5, URZ, UR31, UR5 ;  /* 0x0000001fff057299 */ /* 0x000fe80008011605 */
[----:B------:R-:W-:Y:S02]  /*58f0*/  USEL UR13, UR12, UR5, !UP0 ;  /* 0x000000050c0d7287 */ /* 0x000fe4000c000000 */
[----:B------:R-:W-:Y:S02]  /*5900*/  UIADD3 UR5, UPT, UPT, -UR12, URZ, URZ ;  /* 0x000000ff0c057290 */ /* 0x000fe4000fffe1ff */
[----:B------:R-:W-:Y:S02]  /*5910*/  UIADD3 UR6, UPT, UPT, -UR13, URZ, URZ ;  /* 0x000000ff0d067290 */ /* 0x000fe4000fffe1ff */
[----:B------:R-:W-:Y:S02]  /*5920*/  UIMAD UR11, UR40, UR5, UR11 ;  /* 0x00000005280b72a4 */ /* 0x000fe4000f8e020b */
[----:B------:R-:W-:Y:S01]  /*5930*/  UIMAD UR12, UR43, UR6, UR12 ;  /* 0x000000062b0c72a4 */ /* 0x000fe2000f8e020c */
[----:B--2---:R-:W-:Y:S11]  /*5940*/  @!P1 BRA `(.L_x_102) ;  /* 0x0000004000ac9947 */ /* 0x004ff60003800000 */
.L_x_204:
[----:B------:R-:W3:Y:S01]  /*5950*/  S2UR UR23, SR_CgaCtaId ;  /* 0x00000000001779c3 */ /* 0x000ee20000008800 */
[----:B------:R-:W-:Y:S01]  /*5960*/  VOTEU.ALL UP0, P2 ;  /* 0x0000000000ff7886 */ /* 0x000fe20001000000 */
[----:B------:R-:W-:Y:S01]  /*5970*/  @!P2 IADD3 R2, P1, PT, R10, 0x580, RZ ;  /* 0x000005800a02a810 */ /* 0x000fe20007f3e0ff */
[----:B------:R-:W-:Y:S01]  /*5980*/  UIADD3 UR9, UPT, UPT, UR4, 0x140, URZ ;  /* 0x0000014004097890 */ /* 0x000fe2000fffe0ff */
[----:B------:R-:W-:Y:S02]  /*5990*/  @P0 SHF.R.U32.HI R4, RZ, 0x10, R5 ;  /* 0x00000010ff040819 */ /* 0x000fe40000011605 */
[----:B------:R-:W-:Y:S01]  /*59a0*/  @!UP0 ULEA UR5, UR25, UR24, 0xd ;  /* 0x0000001819058291 */ /* 0x000fe2000f8e68ff */
[----:B--2---:R-:W-:Y:S01]  /*59b0*/  @!P2 IMAD.X R0, RZ, RZ, R11, P1 ;  /* 0x000000ffff00a224 */ /* 0x004fe200008e060b */
[----:B------:R-:W-:Y:S01]  /*59c0*/  @!P2 R2UR UR7, R2 ;  /* 0x000000000207a2ca */ /* 0x000fe200000e0000 */
[----:B------:R-:W-:Y:S01]  /*59d0*/  @!UP0 UPRMT UR6, URZ, 0x40, URZ ;  /* 0x00000040ff068896 */ /* 0x000fe200080000ff */
[----:B------:R-:W-:Y:S01]  /*59e0*/  @P0 R2UR UR53, R4 ;  /* 0x00000000043502ca */ /* 0x000fe200000e0000 */
[----:B------:R-:W-:Y:S02]  /*59f0*/  @!UP0 UIADD3 UR8, UPT, UPT, UR5, 0x200, URZ ;  /* 0x0000020005088890 */ /* 0x000fe4000fffe0ff */
[----:B------:R-:W-:Y:S01]  /*5a00*/  @!P2 R2UR UR5, R0 ;  /* 0x000000000005a2ca */ /* 0x000fe200000e0000 */
[----:B------:R-:W-:Y:S01]  /*5a10*/  @!UP0 UPRMT UR19, UR6, 0x5410, URZ ;  /* 0x0000541006138896 */ /* 0x000fe200080000ff */
[----:B------:R-:W-:Y:S01]  /*5a20*/  @!P2 IMAD.MOV.U32 R0, RZ, RZ, 0x2000 ;  /* 0x00002000ff00a424 */ /* 0x000fe200078e00ff */
[----:B------:R-:W-:Y:S04]  /*5a30*/  UIADD3 UR6, UPT, UPT, UR25, 0x1, URZ ;  /* 0x0000000119067890 */ /* 0x000fe8000fffe0ff */
[----:B------:R-:W-:Y:S01]  /*5a40*/  UISETP.NE.AND UP0, UPT, UR6, 0x3, UPT ;  /* 0x000000030600788c */ /* 0x000fe2000bf05270 */
[----:B------:R-:W-:Y:S03]  /*5a50*/  IMAD.U32 R14, RZ, RZ, UR7 ;  /* 0x00000007ff0e7e24 */ /* 0x000fe6000f8e00ff */
[----:B------:R-:W-:Y:S02]  /*5a60*/  USEL UR6, UR6, URZ, UP0 ;  /* 0x000000ff06067287 */ /* 0x000fe40008000000 */
[----:B------:R-:W-:Y:S01]  /*5a70*/  IMAD.U32 R15, RZ, RZ, UR5 ;  /* 0x00000005ff0f7e24 */ /* 0x000fe2000f8e00ff */
[----:B------:R-:W-:Y:S01]  /*5a80*/  @!P2 R2UR UR20, R14 ;  /* 0x000000000e14a2ca */ /* 0x000fe200000e0000 */
[----:B------:R-:W-:Y:S02]  /*5a90*/  USEL UR22, URZ, 0x1, UP0 ;  /* 0x00000001ff167887 */ /* 0x000fe40008000000 */
[----:B------:R-:W-:Y:S01]  /*5aa0*/  VOTEU.ALL UP0, P2 ;  /* 0x0000000000ff7886 */ /* 0x000fe20001000000 */
[----:B------:R-:W-:Y:S01]  /*5ab0*/  @!P2 R2UR UR21, R15 ;  /* 0x000000000f15a2ca */ /* 0x000fe200000e0000 */
[----:B---3--:R-:W-:Y:S02]  /*5ac0*/  UPRMT UR7, UR23, 0x654, UR9 ;  /* 0x0000065417077896 */ /* 0x008fe40008000009 */
[----:B------:R-:W-:Y:S01]  /*5ad0*/  ULEA UR5, UR6, UR24, 0x3 ;  /* 0x0000001806057291 */ /* 0x000fe2000f8e18ff */
[----:B------:R-:W-:Y:S04]  /*5ae0*/  LOP3.LUT R9, R9, UR22, RZ, 0x3c, !PT ;  /* 0x0000001609097c12 */ /* 0x000fe8000f8e3cff */
[----:B------:R-:W-:Y:S05]  /*5af0*/  SHF.L.U32 R12, R9, 0x1f, RZ ;  /* 0x0000001f090c7819 */ /* 0x000fea00000006ff */
[----:B------:R2:W-:Y:S01]  /*5b00*/  @!UP0 UTMALDG.4D.IM2COL [UR8], [UR20], UR19 ;  /* 0x00000008140083b4 */ /* 0x0005e20008058013 */
[----:B------:R2:W-:Y:S01]  /*5b10*/  @!P2 SYNCS.ARRIVE.TRANS64.RED.A0TR RZ, [UR4+0x140], R0 ;  /* 0x00014000ffffa9a7 */ /* 0x0005e20008300404 */
[----:B------:R-:W-:Y:S01]  /*5b20*/  SYNCS.ARRIVE.TRANS64.RED.A1T0 RZ, [UR7], RZ ;  /* 0x000000ffffff79a7 */ /* 0x000fe20008100407 */
[----:B------:R-:W3:Y:S02]  /*5b30*/  SYNCS.PHASECHK.TRANS64.TRYWAIT P1, [UR5+0x158], R12 ;  /* 0x0001580cff0075a7 */ /* 0x000ee40008021105 */
[----:B--23--:R-:W-:Y:S05]  /*5b40*/  @!P1 BRA `(.L_x_103) ;  /* 0x0000004000449947 */ /* 0x00cfea0003800000 */
.L_x_206:
[----:B------:R-:W3:Y:S01]  /*5b50*/  S2UR UR23, SR_CgaCtaId ;  /* 0x00000000001779c3 */ /* 0x000ee20000008800 */
[----:B------:R-:W-:Y:S01]  /*5b60*/  UIADD3 UR9, UPT, UPT, UR5, 0x140, URZ ;  /* 0x0000014005097890 */ /* 0x000fe2000fffe0ff */
[----:B------:R-:W-:Y:S01]  /*5b70*/  @!P2 IADD3 R2, P0, PT, R10, 0x580, RZ ;  /* 0x000005800a02a810 */ /* 0x000fe20007f1e0ff */
[----:B------:R-:W-:Y:S01]  /*5b80*/  UPLOP3.LUT UP4, UPT, UPT, UPT, UPT, 0x80, 0x8 ;  /* 0x000000000008789c */ /* 0x000fe20003f8f070 */
[----:B------:R-:W-:Y:S01]  /*5b90*/  R2UR UR22, R93 ;  /* 0x000000005d1672ca */ /* 0x000fe200000e0000 */
[----:B------:R-:W-:Y:S01]  /*5ba0*/  VOTEU.ALL UP0, P2 ;  /* 0x0000000000ff7886 */ /* 0x000fe20001000000 */
[----:B------:R-:W-:Y:S01]  /*5bb0*/  R2UR UR21, R94 ;  /* 0x000000005e1572ca */ /* 0x000fe200000e0000 */
[----:B------:R-:W-:Y:S01]  /*5bc0*/  @!P2 IMAD.X R0, RZ, RZ, R11, P0 ;  /* 0x000000ffff00a224 */ /* 0x000fe200000e060b */
[----:B------:R-:W-:Y:S02]  /*5bd0*/  LOP3.LUT R8, R8, 0x1, RZ, 0x3c, !PT ;  /* 0x0000000108087812 */ /* 0x000fe400078e3cff */
[----:B------:R-:W-:Y:S02]  /*5be0*/  @!UP0 UPRMT UR7, URZ, 0x40, URZ ;  /* 0x00000040ff078896 */ /* 0x000fe400080000ff */
[----:B------:R-:W-:Y:S02]  /*5bf0*/  @!UP0 ULEA UR4, UR6, UR24, 0xd ;  /* 0x0000001806048291 */ /* 0x000fe4000f8e68ff */
[----:B------:R-:W-:Y:S02]  /*5c00*/  UIADD3 UR6, UPT, UPT, UR6, 0x1, URZ ;  /* 0x0000000106067890 */ /* 0x000fe4000fffe0ff */
[----:B------:R-:W-:Y:S02]  /*5c10*/  @!UP0 UIADD3 UR10, UPT, UPT, UR10, 0x20, URZ ;  /* 0x000000200a0a8890 */ /* 0x000fe4000fffe0ff */
[----:B------:R-:W-:Y:S01]  /*5c20*/  @!UP0 UIADD3 UR8, UPT, UPT, UR4, 0x200, URZ ;  /* 0x0000020004088890 */ /* 0x000fe2000fffe0ff */
[----:B------:R-:W-:Y:S01]  /*5c30*/  @!P2 R2UR UR4, R0 ;  /* 0x000000000004a2ca */ /* 0x000fe200000e0000 */
[----:B------:R-:W-:Y:S02]  /*5c40*/  @!UP0 UPRMT UR19, UR7, 0x5410, URZ ;  /* 0x0000541007138896 */ /* 0x000fe400080000ff */
[----:B------:R-:W-:Y:S02]  /*5c50*/  UISETP.NE.AND UP0, UPT, UR6, 0x3, UPT ;  /* 0x000000030600788c */ /* 0x000fe4000bf05270 */
[----:B------:R-:W-:Y:S02]  /*5c60*/  UIADD3 UR28, UPT, UPT, UR14, UR22, URZ ;  /* 0x000000160e1c7290 */ /* 0x000fe4000fffe0ff */
[----:B------:R-:W-:Y:S01]  /*5c70*/  USEL UR25, UR6, URZ, UP0 ;  /* 0x000000ff06197287 */ /* 0x000fe20008000000 */
[----:B------:R-:W-:Y:S01]  /*5c80*/  @!P2 R2UR UR6, R2 ;  /* 0x000000000206a2ca */ /* 0x000fe200000e0000 */
[----:B------:R-:W-:Y:S02]  /*5c90*/  USEL UR20, URZ, 0x1, UP0 ;  /* 0x00000001ff147887 */ /* 0x000fe40008000000 */
[----:B------:R-:W-:Y:S01]  /*5ca0*/  VOTEU.ALL UP0, P2 ;  /* 0x0000000000ff7886 */ /* 0x000fe20001000000 */
[----:B------:R-:W-:Y:S01]  /*5cb0*/  UIADD3 UR52, UPT, UPT, UR15, UR21, URZ ;  /* 0x000000150f347290 */ /* 0x000fe2000fffe0ff */
[----:B--2---:R-:W-:Y:S01]  /*5cc0*/  IMAD.U32 R5, RZ, RZ, UR4 ;  /* 0x00000004ff057e24 */ /* 0x004fe2000f8e00ff */
[----:B---3--:R-:W-:Y:S01]  /*5cd0*/  UPRMT UR4, UR23, 0x654, UR9 ;  /* 0x0000065417047896 */ /* 0x008fe20008000009 */
[----:B------:R-:W-:Y:S03]  /*5ce0*/  LOP3.LUT R9, R9, UR20, RZ, 0x3c, !PT ;  /* 0x0000001409097c12 */ /* 0x000fe6000f8e3cff */
[----:B------:R-:W-:Y:S03]  /*5cf0*/  @!P2 R2UR UR7, R5 ;  /* 0x000000000507a2ca */ /* 0x000fe600000e0000 */
[----:B------:R-:W-:Y:S05]  /*5d00*/  IMAD.U32 R4, RZ, RZ, UR6 ;  /* 0x00000006ff047e24 */ /* 0x000fea000f8e00ff */
[----:B------:R-:W-:Y:S11]  /*5d10*/  @!P2 R2UR UR6, R4 ;  /* 0x000000000406a2ca */ /* 0x000ff600000e0000 */
[----:B------:R-:W-:Y:S02]  /*5d20*/  @!UPT UIADD3 URZ, UPT, UPT, URZ, URZ, URZ ;  /* 0x000000fffffff290 */ /* 0x000fe4000fffe0ff */
[----:B------:R2:W-:Y:S01]  /*5d30*/  @!UP0 UTMALDG.4D.IM2COL [UR8], [UR6], UR19 ;  /* 0x00000008060083b4 */ /* 0x0005e20008058013 */
[----:B------:R2:W-:Y:S01]  /*5d40*/  @!P2 SYNCS.ARRIVE.TRANS64.RED.A0TR RZ, [UR5+0x140], R3 ;  /* 0x00014003ffffa9a7 */ /* 0x0005e20008300405 */
[----:B------:R-:W-:Y:S01]  /*5d50*/  SYNCS.ARRIVE.TRANS64.RED.A1T0 RZ, [UR4], RZ ;  /* 0x000000ffffff79a7 */ /* 0x000fe20008100404 */
[----:B------:R-:W-:Y:S05]  /*5d60*/  BRA.U UP2, `(.L_x_104) ;  /* 0xfffffff102c47547 */ /* 0x000fea000b83ffff */
[----:B------:R-:W-:Y:S01]  /*5d70*/  UIADD3 UR24, UPT, UPT, UR24, 0x158, URZ ;  /* 0x0000015818187890 */ /* 0x000fe2000fffe0ff */
[----:B--2---:R-:W-:-:S03]  /*5d80*/  SHF.L.U32 R3, R9, 0x1f, RZ ;  /* 0x0000001f09037819 */ /* 0x004fc600000006ff */
[----:B------:R-:W-:-:S09]  /*5d90*/  ULEA UR4, UR25, UR24, 0x3 ;  /* 0x0000001819047291 */ /* 0x000fd2000f8e18ff */
[----:B------:R-:W2:Y:S02]  /*5da0*/  SYNCS.PHASECHK.TRANS64.TRYWAIT P0, [UR4], R3 ;  /* 0x00000003ff0075a7 */ /* 0x000ea40008001104 */
[----:B--2---:R-:W-:Y:S05]  /*5db0*/  @!P0 BRA `(.L_x_105) ;  /* 0x0000003c00c08947 */ /* 0x004fea0003800000 */
.L_x_208:
[----:B------:R-:W-:-:S04]  /*5dc0*/  UIADD3 UR4, UPT, UPT, UR25, 0x1, URZ ;  /* 0x0000000119047890 */ /* 0x000fc8000fffe0ff */
[----:B------:R-:W-:-:S04]  /*5dd0*/  UISETP.NE.AND UP0, UPT, UR4, 0x3, UPT ;  /* 0x000000030400788c */ /* 0x000fc8000bf05270 */
[----:B------:R-:W-:Y:S02]  /*5de0*/  USEL UR6, URZ, 0x1, UP0 ;  /* 0x00000001ff067887 */ /* 0x000fe40008000000 */
[----:B------:R-:W-:-:S04]  /*5df0*/  USEL UR4, UR4, URZ, UP0 ;  /* 0x000000ff04047287 */ /* 0x000fc80008000000 */
[----:B------:R-:W-:Y:S01]  /*5e00*/  ULEA UR5, UR4, UR24, 0x3 ;  /* 0x0000001804057291 */ /* 0x000fe2000f8e18ff */
[----:B------:R-:W-:-:S04]  /*5e10*/  LOP3.LUT R9, R9, UR6, RZ, 0x3c, !PT ;  /* 0x0000000609097c12 */ /* 0x000fc8000f8e3cff */
[----:B--2---:R-:W-:-:S04]  /*5e20*/  SHF.L.U32 R3, R9, 0x1f, RZ ;  /* 0x0000001f09037819 */ /* 0x004fc800000006ff */
[----:B------:R-:W2:Y:S02]  /*5e30*/  SYNCS.PHASECHK.TRANS64.TRYWAIT P0, [UR5], R3 ;  /* 0x00000003ff0075a7 */ /* 0x000ea40008001105 */
[----:B--2---:R-:W-:Y:S05]  /*5e40*/  @!P0 BRA `(.L_x_106) ;  /* 0x0000003c00b48947 */ /* 0x004fea0003800000 */
.L_x_210:
[----:B------:R-:W-:-:S04]  /*5e50*/  UIADD3 UR4, UPT, UPT, UR4, 0x1, URZ ;  /* 0x0000000104047890 */ /* 0x000fc8000fffe0ff */
[----:B------:R-:W-:-:S04]  /*5e60*/  UISETP.NE.AND UP0, UPT, UR4, 0x3, UPT ;  /* 0x000000030400788c */ /* 0x000fc8000bf05270 */
[----:B------:R-:W-:Y:S02]  /*5e70*/  USEL UR5, URZ, 0x1, UP0 ;  /* 0x00000001ff057887 */ /* 0x000fe40008000000 */
[----:B------:R-:W-:-:S04]  /*5e80*/  USEL UR4, UR4, URZ, UP0 ;  /* 0x000000ff04047287 */ /* 0x000fc80008000000 */
[----:B------:R-:W-:Y:S01]  /*5e90*/  ULEA UR4, UR4, UR24, 0x3 ;  /* 0x0000001804047291 */ /* 0x000fe2000f8e18ff */
[----:B--2---:R-:W-:-:S04]  /*5ea0*/  LOP3.LUT R3, R9, UR5, RZ, 0x3c, !PT ;  /* 0x0000000509037c12 */ /* 0x004fc8000f8e3cff */
[----:B------:R-:W-:Y:S01]  /*5eb0*/  SHF.L.U32 R3, R3, 0x1f, RZ ;  /* 0x0000001f03037819 */ /* 0x000fe200000006ff */
[----:B------:R-:W-:-:S07]  /*5ec0*/  IMAD.U32 R0, RZ, RZ, UR4 ;  /* 0x00000004ff007e24 */ /* 0x000fce000f8e00ff */
.L_x_107:
[----:B--2---:R2:W3:Y:S02]  /*5ed0*/  SYNCS.PHASECHK.TRANS64.TRYWAIT P0, [R0+URZ], R3 ;  /* 0x00000003000075a7 */ /* 0x0044e400080011ff */
[----:B---3--:R-:W-:Y:S05]  /*5ee0*/  @!P0 NANOSLEEP.SYNCS 0x989680 ;  /* 0x009896800000895d */ /* 0x008fea0003900000 */
[----:B------:R-:W3:Y:S02]  /*5ef0*/  @!P0 SYNCS.PHASECHK.TRANS64 P0, [R0+URZ], R3 ;  /* 0x00000003000085a7 */ /* 0x000ee400080010ff */
[----:B-1-3--:R-:W-:Y:S05]  /*5f00*/  @P0 EXIT ;  /* 0x000000000000094d */ /* 0x00afea0003800000 */
[----:B------:R-:W-:Y:S05]  /*5f10*/  BRA `(.L_x_107) ;  /* 0xfffffffc00ec7947 */ /* 0x000fea000383ffff */
.L_x_95:
[----:B------:R-:W-:-:S06]  /*5f20*/  UISETP.GE.AND UP0, UPT, UR18, 0x4, UPT ;  /* 0x000000041200788c */ /* 0x000fcc000bf06270 */
[----:B------:R-:W-:-:S13]  /*5f30*/  PLOP3.LUT P0, PT, PT, PT, UP0, 0x80, 0x8 ;  /* 0x000000000008781c */ /* 0x000fda0003f0f008 */
[----:B-1----:R-:W-:Y:S05]  /*5f40*/  @!P0 EXIT ;  /* 0x000000000000894d */ /* 0x002fea0003800000 */
[----:B------:R-:W1:Y:S08]  /*5f50*/  S2UR UR4, SR_CgaCtaId ;  /* 0x00000000000479c3 */ /* 0x000e700000008800 */
[----:B------:R-:W-:Y:S01]  /*5f60*/  BAR.SYNC.DEFER_BLOCKING 0x6, 0xa0 ;  /* 0x0182800000007b1d */ /* 0x000fe20000010000 */
[C---:B------:R-:W-:Y:S01]  /*5f70*/  IMAD.SHL.U32 R0, R96.reuse, 0x20, RZ ;  /* 0x0000002060007824 */ /* 0x040fe200078e00ff */
[C---:B------:R-:W-:Y:S01]  /*5f80*/  LOP3.LUT R97, R96.reuse, 0x2, RZ, 0xc0, !PT ;  /* 0x0000000260617812 */ /* 0x040fe200078ec0ff */
[C---:B------:R-:W-:Y:S01]  /*5f90*/  IMAD.SHL.U32 R99, R96.reuse, 0x4, RZ ;  /* 0x0000000460637824 */ /* 0x040fe200078e00ff */
[C---:B------:R-:W-:Y:S01]  /*5fa0*/  LOP3.LUT R86, R96.reuse, 0x60, RZ, 0xc0, !PT ;  /* 0x0000006060567812 */ /* 0x040fe200078ec0ff */
[----:B------:R-:W-:Y:S01]  /*5fb0*/  IMAD.U32 R37, R96, 0x10000, RZ ;  /* 0x0001000060257824 */ /* 0x000fe200078e00ff */
[----:B------:R-:W-:-:S02]  /*5fc0*/  UMOV UR49, 0x400 ;  /* 0x0000040000317882 */ /* 0x000fc40000000000 */
[----:B------:R-:W2:Y:S01]  /*5fd0*/  LDC.64 R78, c[0x0][0x8b0] ;  /* 0x00022c00ff4e7b82 */ /* 0x000ea20000000a00 */
[----:B------:R-:W-:Y:S01]  /*5fe0*/  LOP3.LUT R6, R0, 0xc0, RZ, 0xc0, !PT ;  /* 0x000000c000067812 */ /* 0x000fe200078ec0ff */
[----:B------:R-:W-:Y:S01]  /*5ff0*/  IMAD.MOV.U32 R36, RZ, RZ, RZ ;  /* 0x000000ffff247224 */ /* 0x000fe200078e00ff */
[----:B------:R-:W-:Y:S02]  /*6000*/  LOP3.LUT R96, R96, 0x4, RZ, 0xc0, !PT ;  /* 0x0000000460607812 */ /* 0x000fe400078ec0ff */
[----:B------:R-:W-:Y:S02]  /*6010*/  CS2R R84, SRZ ;  /* 0x0000000000547805 */ /* 0x000fe4000001ff00 */
[----:B------:R-:W-:Y:S01]  /*6020*/  LOP3.LUT R99, R6, 0x18, R99, 0xf8, !PT ;  /* 0x0000001806637812 */ /* 0x000fe200078ef863 */
[----:B------:R-:W-:Y:S01]  /*6030*/  IMAD.MOV R97, RZ, RZ, -R97 ;  /* 0x000000ffff617224 */ /* 0x000fe200078e0a61 */
[----:B------:R-:W-:Y:S01]  /*6040*/  IADD3 R98, PT, PT, -R96, 0x2, RZ ;  /* 0x0000000260627810 */ /* 0x000fe20007ffe1ff */
[----:B------:R-:W3:Y:S01]  /*6050*/  LDC.64 R76, c[0x0][0x8a8] ;  /* 0x00022a00ff4c7b82 */ /* 0x000ee20000000a00 */
[----:B------:R-:W-:Y:S01]  /*6060*/  LOP3.LUT R99, R99, 0xf20, R0, 0xf8, !PT ;  /* 0x00000f2063637812 */ /* 0x000fe200078ef800 */
[----:B------:R-:W-:Y:S01]  /*6070*/  IMAD.MOV R96, RZ, RZ, -R96 ;  /* 0x000000ffff607224 */ /* 0x000fe200078e0a60 */
[----:B------:R-:W-:Y:S01]  /*6080*/  LOP3.LUT R37, R37, 0x600000, RZ, 0xc0, !PT ;  /* 0x0060000025257812 */ /* 0x000fe200078ec0ff */
[----:B------:R-:W-:Y:S01]  /*6090*/  IMAD.SHL.U32 R98, R98, 0x10, RZ ;  /* 0x0000001062627824 */ /* 0x000fe200078e00ff */
[----:B------:R-:W4:Y:S01]  /*60a0*/  LDCU UR63, c[0x0][0x370] ;  /* 0x00006e00ff3f77ac */ /* 0x000f220008000800 */
[----:B-1----:R-:W-:Y:S01]  /*60b0*/  ULEA UR49, UR4, UR49, 0x18 ;  /* 0x0000003104317291 */ /* 0x002fe2000f8ec0ff */
[----:B------:R-:W1:Y:S01]  /*60c0*/  LDCU.64 UR4, c[0x0][0x890] ;  /* 0x00011200ff0477ac */ /* 0x000e620008000a00 */
[----:B------:R-:W-:Y:S01]  /*60d0*/  UMOV UR55, 0x1 ;  /* 0x0000000100377882 */ /* 0x000fe20000000000 */
[----:B------:R-:W-:Y:S01]  /*60e0*/  UMOV UR50, URZ ;  /* 0x000000ff00327c82 */ /* 0x000fe20008000000 */
[----:B------:R-:W2:Y:S05]  /*60f0*/  LDCU UR45, c[0x0][0xb0c] ;  /* 0x00016180ff2d77ac */ /* 0x000eaa0008000800 */
[----:B------:R-:W4:Y:S01]  /*6100*/  LDS R2, [UR49+0x1d0] ;  /* 0x0001d031ff027984 */ /* 0x000f220008000800 */
[----:B------:R-:W2:Y:S01]  /*6110*/  LDCU UR38, c[0x0][0xb30] ;  /* 0x00016600ff2677ac */ /* 0x000ea20008000800 */
[----:B------:R-:W2:Y:S01]  /*6120*/  LDCU.64 UR60, c[0x0][0x888] ;  /* 0x00011100ff3c77ac */ /* 0x000ea20008000a00 */
[----:B-1----:R-:W-:Y:S01]  /*6130*/  IMAD.U32 R90, RZ, RZ, UR4 ;  /* 0x00000004ff5a7e24 */ /* 0x002fe2000f8e00ff */
[----:B------:R-:W1:Y:S01]  /*6140*/  LDCU.64 UR46, c[0x0][0xb28] ;  /* 0x00016500ff2e77ac */ /* 0x000e620008000a00 */
[----:B------:R-:W-:Y:S01]  /*6150*/  IMAD.U32 R89, RZ, RZ, UR5 ;  /* 0x00000005ff597e24 */ /* 0x000fe2000f8e00ff */
[----:B------:R-:W2:Y:S01]  /*6160*/  LDCU.64 UR4, c[0x0][0xa90] ;  /* 0x00015200ff0477ac */ /* 0x000ea20008000a00 */
[----:B------:R-:W1:Y:S01]  /*6170*/  LDCU.128 UR56, c[0x0][0xb10] ;  /* 0x00016200ff3877ac */ /* 0x000e620008000c00 */
[----:B------:R-:W1:Y:S01]  /*6180*/  LDCU UR62, c[0x0][0x374] ;  /* 0x00006e80ff3e77ac */ /* 0x000e620008000800 */
[----:B------:R-:W-:Y:S01]  /*6190*/  UMOV UR54, URZ ;  /* 0x000000ff00367c82 */ /* 0x000fe20008000000 */
[----:B------:R-:W-:Y:S01]  /*61a0*/  UMOV UR51, URZ ;  /* 0x000000ff00337c82 */ /* 0x000fe20008000000 */
[----:B--2---:R-:W-:Y:S01]  /*61b0*/  IMAD.U32 R92, RZ, RZ, UR4 ;  /* 0x00000004ff5c7e24 */ /* 0x004fe2000f8e00ff */
[----:B------:R-:W-:Y:S01]  /*61c0*/  UIADD3 UR4, UPT, UPT, UR49, 0x200, URZ ;  /* 0x0000020031047890 */ /* 0x000fe2000fffe0ff */
[----:B------:R-:W-:Y:S01]  /*61d0*/  MOV R91, UR5 ;  /* 0x00000005005b7c02 */ /* 0x000fe20008000f00 */
[C---:B----4-:R-:W-:Y:S01]  /*61e0*/  VIADD R3, R2.reuse, 0x40 ;  /* 0x0000004002037836 */ /* 0x050fe20000000000 */
[----:B------:R-:W-:-:S03]  /*61f0*/  LOP3.LUT R2, R2, 0xffff, RZ, 0xc0, !PT ;  /* 0x0000ffff02027812 */ /* 0x000fc600078ec0ff */
[----:B------:R-:W-:Y:S02]  /*6200*/  MOV R0, UR4 ;  /* 0x0000000400007c02 */ /* 0x000fe40008000f00 */
[----:B------:R-:W-:Y:S02]  /*6210*/  LOP3.LUT R3, R3, 0xffff, RZ, 0xc0, !PT ;  /* 0x0000ffff03037812 */ /* 0x000fe400078ec0ff */
[----:B------:R-:W-:-:S03]  /*6220*/  LEA R99, R99, UR4, 0x1 ;  /* 0x0000000463637c11 */ /* 0x000fc6000f8e08ff */
[----:B-1-3--:R2:W-:Y:S04]  /*6230*/  STL.64 [R1], R2 ;  /* 0x0000000201007387 */ /* 0x00a5e80000100a00 */
.L_x_138:
[----:B--2---:R-:W-:Y:S04]  /*6240*/  SHF.L.U32 R3, R84, 0x1f, RZ ;  /* 0x0000001f54037819 */ /* 0x004fe800000006ff */
[----:B-1----:R-:W1:Y:S02]  /*6250*/  SYNCS.PHASECHK.TRANS64.TRYWAIT P0, [UR49+0x180], R3 ;  /* 0x00018003ff0075a7 */ /* 0x002e640008001131 */
[----:B-1----:R-:W-:Y:S05]  /*6260*/  @!P0 BRA `(.L_x_108) ;  /* 0x0000003800c48947 */ /* 0x002fea0003800000 */
.L_x_212:
[----:B------:R-:W-:Y:S01]  /*6270*/  LEA R2, R36, UR48, 0x2 ;  /* 0x0000003024027c11 */ /* 0x000fe2000f8e10ff */
        /* <DEDUP_REMOVED lines=9> */
[----:B------:R-:W-:Y:S09]  /*6310*/  UPRMT UR4, URZ, 0x654, UR4 ;  /* 0x00000654ff047896 */ /* 0x000ff20008000004 */
[----:B---3--:R-:W-:Y:S01]  /*6320*/  SYNCS.ARRIVE.TRANS64.RED.A1T0 RZ, [UR4], RZ ;  /* 0x000000ffffff79a7 */ /* 0x008fe20008100404 */
[----:B------:R-:W5:Y:S01]  /*6330*/  LDL R2, [R2] ;  /* 0x0000000002027983 */ /* 0x000f620000100800 */
[----:B--2---:R-:W-:Y:S11]  /*6340*/  LOP3.LUT P0, RZ, R6, 0x1, RZ, 0xc0, !PT ;  /* 0x0000000106ff7812 */ /* 0x004ff6000780c0ff */
[----:B------:R-:W-:Y:S02]  /*6350*/  @!UPT UIADD3 URZ, UPT, UPT, URZ, URZ, URZ ;  /* 0x000000fffffff290 */ /* 0x000fe4000fffe0ff */
[----:B------:R-:W-:Y:S01]  /*6360*/  VOTEU.ANY UP1, P0 ;  /* 0x0000000000ff7886 */ /* 0x000fe20000020100 */
[----:B------:R-:W-:Y:S01]  /*6370*/  PLOP3.LUT P0, PT, PT, PT, UP1, 0x80, 0x8 ;  /* 0x000000000008781c */ /* 0x000fe20003f0f018 */
[----:B------:R-:W-:Y:S06]  /*6380*/  UP2UR UR4, UPR, URZ, 0x2 ;  /* 0x00000002ff047883 */ /* 0x000fec0008000000 */
[----:B------:R-:W-:Y:S06]  /*6390*/  IMAD.U32 R110, RZ, RZ, UR4 ;  /* 0x00000004ff6e7e24 */ /* 0x000fec000f8e00ff */
[----:B-1----:R-:W-:Y:S02]  /*63a0*/  @P0 MOV R3, R4 ;  /* 0x0000000400030202 */ /* 0x002fe40000000f00 */
[----:B------:R-:W-:Y:S02]  /*63b0*/  @P0 LOP3.LUT R0, R5, 0xffff, RZ, 0xc0, !PT ;  /* 0x0000ffff05000812 */ /* 0x000fe400078ec0ff */
[----:B------:R-:W-:Y:S02]  /*63c0*/  @P0 R2UR UR5, R3 ;  /* 0x00000000030502ca */ /* 0x000fe400000e0000 */
[----:B------:R-:W-:Y:S11]  /*63d0*/  @P0 R2UR UR4, R0 ;  /* 0x00000000000402ca */ /* 0x000ff600000e0000 */
[----:B------:R-:W-:Y:S02]  /*63e0*/  @UP1 UMOV UR37, UR5 ;  /* 0x0000000500251c82 */ /* 0x000fe40008000000 */
[----:B------:R-:W-:Y:S01]  /*63f0*/  @UP1 UMOV UR36, UR4 ;  /* 0x0000000400241c82 */ /* 0x000fe20008000000 */
[----:B------:R-:W-:Y:S05]  /*6400*/  BRA.U !UP0, `(.L_x_109) ;  /* 0x0000000108cc7547 */ /* 0x000fea000b800000 */
[----:B------:R-:W1:Y:S01]  /*6410*/  LDCU UR9, c[0x0][0xb20] ;  /* 0x00016400ff0977ac */ /* 0x000e620008000800 */
[----:B------:R-:W-:Y:S02]  /*6420*/  UIMAD.WIDE.U32 UR4, UR62, UR59, URZ ;  /* 0x0000003b3e0472a5 */ /* 0x000fe4000f8e00ff */
[----:B------:R-:W-:Y:S02]  /*6430*/  UIMAD.WIDE.U32 UR6, UR63, UR56, URZ ;  /* 0x000000383f0672a5 */ /* 0x000fe4000f8e00ff */
[----:B------:R-:W-:Y:S02]  /*6440*/  UIMAD.WIDE.U32 UR10, UR36, UR59, URZ ;  /* 0x0000003b240a72a5 */ /* 0x000fe4000f8e00ff */
[----:B------:R-:W-:Y:S02]  /*6450*/  UISETP.NE.AND UP0, UPT, UR58, 0x1, UPT ;  /* 0x000000013a00788c */ /* 0x000fe4000bf05270 */
[----:B------:R-:W-:Y:S02]  /*6460*/  UISETP.NE.AND UP1, UPT, UR45, 0x1, UPT ;  /* 0x000000012d00788c */ /* 0x000fe4000bf25270 */
[----:B------:R-:W-:Y:S02]  /*6470*/  UISETP.NE.AND UP2, UPT, UR39, 0x1, UPT ;  /* 0x000000012700788c */ /* 0x000fe4000bf45270 */
[----:B------:R-:W-:Y:S01]  /*6480*/  UIMAD.WIDE.U32 UR12, UR37, UR56, URZ ;  /* 0x00000038250c72a5 */ /* 0x000fe2000f8e00ff */
[----:B------:R-:W-:Y:S01]  /*6490*/  UMOV UR4, UR5 ;  /* 0x0000000500047c82 */ /* 0x000fe20008000000 */
[----:B------:R-:W-:Y:S01]  /*64a0*/  UMOV UR6, UR11 ;  /* 0x0000000b00067c82 */ /* 0x000fe20008000000 */
[----:B-1----:R-:W-:Y:S03]  /*64b0*/  USHF.R.U32.HI UR8, URZ, UR9, UR4 ;  /* 0x00000009ff087299 */ /* 0x002fe60008011604 */
[----:B------:R-:W-:Y:S02]  /*64c0*/  UMOV UR4, UR7 ;  /* 0x0000000700047c82 */ /* 0x000fe40008000000 */
[----:B------:R-:W-:Y:S02]  /*64d0*/  USHF.R.U32.HI UR5, URZ, UR57, UR4 ;  /* 0x00000039ff057299 */ /* 0x000fe40008011604 */
[----:B------:R-:W-:Y:S02]  /*64e0*/  USEL UR4, UR62, UR8, !UP0 ;  /* 0x000000083e047287 */ /* 0x000fe4000c000000 */
[----:B------:R-:W-:Y:S02]  /*64f0*/  USHF.R.U32.HI UR8, URZ, UR9, UR6 ;  /* 0x00000009ff087299 */ /* 0x000fe40008011606 */
[----:B------:R-:W-:Y:S02]  /*6500*/  UIMAD.WIDE.U32 UR6, UR4, UR46, URZ ;  /* 0x0000002e040672a5 */ /* 0x000fe4000f8e00ff */
[----:B------:R-:W-:Y:S02]  /*6510*/  USEL UR9, UR63, UR5, !UP1 ;  /* 0x000000053f097287 */ /* 0x000fe4000c800000 */
[----:B------:R-:W-:Y:S02]  /*6520*/  USEL UR8, UR36, UR8, !UP0 ;  /* 0x0000000824087287 */ /* 0x000fe4000c000000 */
[----:B------:R-:W-:Y:S01]  /*6530*/  UIMAD.WIDE.U32 UR10, UR9, UR46, URZ ;  /* 0x0000002e090a72a5 */ /* 0x000fe2000f8e00ff */
[----:B------:R-:W-:Y:S01]  /*6540*/  UMOV UR6, UR7 ;  /* 0x0000000700067c82 */ /* 0x000fe20008000000 */
[----:B------:R-:W-:Y:S01]  /*6550*/  UMOV UR5, UR13 ;  /* 0x0000000d00057c82 */ /* 0x000fe20008000000 */
[----:B------:R-:W-:Y:S02]  /*6560*/  @UP2 USHF.R.U32.HI UR4, URZ, UR47, UR6 ;  /* 0x0000002fff042299 */ /* 0x000fe40008011606 */
[----:B------:R-:W-:Y:S02]  /*6570*/  USHF.R.U32.HI UR5, URZ, UR57, UR5 ;  /* 0x00000039ff057299 */ /* 0x000fe40008011605 */
[----:B------:R-:W-:Y:S02]  /*6580*/  UIMAD UR4, UR39, UR4, URZ ;  /* 0x00000004270472a4 */ /* 0x000fe4000f8e02ff */
[----:B------:R-:W-:Y:S02]  /*6590*/  USEL UR5, UR37, UR5, !UP1 ;  /* 0x0000000525057287 */ /* 0x000fe4000c800000 */
[----:B------:R-:W-:Y:S01]  /*65a0*/  UISETP.GE.AND UP0, UPT, UR8, UR4, UPT ;  /* 0x000000040800728c */ /* 0x000fe2000bf06270 */
[----:B------:R-:W-:Y:S01]  /*65b0*/  UMOV UR6, UR11 ;  /* 0x0000000b00067c82 */ /* 0x000fe20008000000 */
[----:B------:R-:W-:Y:S02]  /*65c0*/  UIMAD.WIDE.U32 UR10, UR8, UR46, URZ ;  /* 0x0000002e080a72a5 */ /* 0x000fe4000f8e00ff */
[----:B------:R-:W-:Y:S04]  /*65d0*/  @UP2 USHF.R.U32.HI UR9, URZ, UR47, UR6 ;  /* 0x0000002fff092299 */ /* 0x000fe80008011606 */
[----:B------:R-:W-:Y:S01]  /*65e0*/  UIMAD UR6, UR39, UR9, URZ ;  /* 0x00000009270672a4 */ /* 0x000fe2000f8e02ff */
[----:B------:R-:W-:Y:S03]  /*65f0*/  UMOV UR4, UR11 ;  /* 0x0000000b00047c82 */ /* 0x000fe60008000000 */
[----:B------:R-:W-:Y:S02]  /*6600*/  UISETP.GE.OR UP0, UPT, UR5, UR6, UP0 ;  /* 0x000000060500728c */ /* 0x000fe40008706670 */
[----:B------:R-:W-:Y:S02]  /*6610*/  USHF.R.U32.HI UR4, URZ, UR47, UR4 ;  /* 0x0000002fff047299 */ /* 0x000fe40008011604 */
[----:B------:R-:W-:Y:S02]  /*6620*/  UIMAD.WIDE.U32 UR6, UR5, UR46, URZ ;  /* 0x0000002e050672a5 */ /* 0x000fe4000f8e00ff */
[----:B------:R-:W-:Y:S02]  /*6630*/  USEL UR11, UR8, UR4, !UP2 ;  /* 0x00000004080b7287 */ /* 0x000fe4000d000000 */
[----:B------:R-:W-:Y:S02]  /*6640*/  UIADD3 UR6, UPT, UPT, -UR5, URZ, URZ ;  /* 0x000000ff05067290 */ /* 0x000fe4000fffe1ff */
[----:B------:R-:W-:Y:S02]  /*6650*/  UIADD3 UR10, UPT, UPT, -UR11, URZ, URZ ;  /* 0x000000ff0b0a7290 */ /* 0x000fe4000fffe1ff */
[----:B------:R-:W-:Y:S02]  /*6660*/  UIMAD UR6, UR45, UR6, UR37 ;  /* 0x000000062d0672a4 */ /* 0x000fe4000f8e0225 */
[----:B------:R-:W-:Y:S01]  /*6670*/  UIMAD UR10, UR39, UR10, UR8 ;  /* 0x0000000a270a72a4 */ /* 0x000fe2000f8e0208 */
[----:B------:R-:W-:Y:S01]  /*6680*/  @!UP0 UMOV UR4, UR7 ;  /* 0x0000000700048c82 */ /* 0x000fe20008000000 */
[----:B------:R-:W-:Y:S02]  /*6690*/  UIADD3 UR7, UPT, UPT, -UR8, URZ, URZ ;  /* 0x000000ff08077290 */ /* 0x000fe4000fffe1ff */
[----:B------:R-:W-:Y:S04]  /*66a0*/  @!UP0 USHF.R.U32.HI UR4, URZ, UR47, UR4 ;  /* 0x0000002fff048299 */ /* 0x000fe80008011604 */
[----:B------:R-:W-:Y:S04]  /*66b0*/  @!UP0 USEL UR4, UR5, UR4, !UP2 ;  /* 0x0000000405048287 */ /* 0x000fe8000d000000 */
[----:B------:R-:W-:Y:S02]  /*66c0*/  @!UP0 UIMAD UR9, UR9, UR10, UR4 ;  /* 0x0000000a090982a4 */ /* 0x000fe4000f8e0204 */
[----:B------:R-:W-:Y:S02]  /*66d0*/  @!UP0 UIADD3 UR10, UPT, UPT, UR11, -UR4, URZ ;  /* 0x800000040b0a8290 */ /* 0x000fe4000fffe0ff */
[----:B------:R-:W-:Y:S02]  /*66e0*/  UIMAD UR4, UR58, UR7, UR36 ;  /* 0x000000073a0472a4 */ /* 0x000fe4000f8e0224 */
[----:B------:R-:W-:Y:S03]  /*66f0*/  @!UP0 UIMAD UR8, UR10, UR39, UR5 ;  /* 0x000000270a0882a4 */ /* 0x000fe6000f8e0205 */
[----:B------:R-:W-:Y:S02]  /*6700*/  @!UP0 UMOV UR5, UR9 ;  /* 0x0000000900058c82 */ /* 0x000fe40008000000 */
[----:B------:R-:W-:Y:S02]  /*6710*/  UIMAD UR37, UR5, UR45, UR6 ;  /* 0x0000002d052572a4 */ /* 0x000fe4000f8e0206 */
[----:B------:R-:W-:Y:S11]  /*6720*/  UIMAD UR36, UR8, UR58, UR4 ;  /* 0x0000003a082472a4 */ /* 0x000ff6000f8e0204 */
[----:B------:R-:W-:Y:S01]  /*6730*/  @!UPT UIADD3 URZ, UPT, UPT, URZ, URZ, URZ ;  /* 0x000000fffffff290 */ /* 0x000fe2000fffe0ff */
.L_x_109:
[----:B------:R-:W-:Y:S01]  /*6740*/  UISETP.NE.AND UP0, UPT, UR38, 0x1, UPT ;  /* 0x000000012600788c */ /* 0x000fe2000bf05270 */
[----:B------:R-:W-:Y:S01]  /*6750*/  @P0 SHF.R.U32.HI R4, RZ, 0x10, R5 ;  /* 0x00000010ff040819 */ /* 0x000fe20000011605 */
[----:B------:R-:W-:Y:S01]  /*6760*/  USHF.L.U32 UR41, UR28, 0x6, URZ ;  /* 0x000000061c297899 */ /* 0x000fe200080006ff */
[----:B------:R-:W-:Y:S02]  /*6770*/  R2UR UR11, R104 ;  /* 0x00000000680b72ca */ /* 0x000fe400000e0000 */
[----:B------:R-:W-:Y:S06]  /*6780*/  @P0 R2UR UR11, R4 ;  /* 0x00000000040b02ca */ /* 0x000fec00000e0000 */
[----:B------:R-:W1:Y:S07]  /*6790*/  @!UP0 LDCU.128 UR12, c[0x0][0xb10] ;  /* 0x00016200ff0c87ac */ /* 0x000e6e0008000c00 */
[----:B------:R-:W-:Y:S01]  /*67a0*/  IMAD.U32 R104, RZ, RZ, UR11 ;  /* 0x0000000bff687e24 */ /* 0x000fe2000f8e00ff */
[----:B------:R-:W2:Y:S01]  /*67b0*/  @!UP0 LDCU UR5, c[0x0][0xb0c] ;  /* 0x00016180ff0587ac */ /* 0x000ea20008000800 */
[----:B------:R-:W3:Y:S01]  /*67c0*/  @!UP0 LDCU UR10, c[0x0][0xb20] ;  /* 0x00016400ff0a87ac */ /* 0x000ee20008000800 */
[----:B------:R-:W-:Y:S02]  /*67d0*/  UIADD3 UR11, UPT, UPT, UR49, 0x200, URZ ;  /* 0x00000200310b7890 */ /* 0x000fe4000fffe0ff */
[----:B-1----:R-:W-:Y:S02]  /*67e0*/  UIMAD.WIDE.U32 UR8, UR37, UR12, URZ ;  /* 0x0000000c250872a5 */ /* 0x002fe4000f8e00ff */
[----:B------:R-:W-:Y:S02]  /*67f0*/  UIMAD.WIDE.U32 UR6, UR36, UR15, URZ ;  /* 0x0000000f240672a5 */ /* 0x000fe4000f8e00ff */
[----:B------:R-:W-:Y:S03]  /*6800*/  @!UP0 UISETP.NE.AND UP1, UPT, UR14, 0x1, UPT ;  /* 0x000000010e00888c */ /* 0x000fe6000bf25270 */
[----:B------:R-:W-:Y:S01]  /*6810*/  @!UP0 UMOV UR4, UR9 ;  /* 0x0000000900048c82 */ /* 0x000fe20008000000 */
[----:B--2---:R-:W-:Y:S02]  /*6820*/  @!UP0 UISETP.NE.AND UP2, UPT, UR5, 0x1, UPT ;  /* 0x000000010500888c */ /* 0x004fe4000bf45270 */
[----:B------:R-:W-:Y:S01]  /*6830*/  @!UP0 USHF.R.U32.HI UR4, URZ, UR13, UR4 ;  /* 0x0000000dff048299 */ /* 0x000fe20008011604 */
[----:B------:R-:W-:Y:S02]  /*6840*/  @!UP0 UMOV UR6, UR7 ;  /* 0x0000000700068c82 */ /* 0x000fe40008000000 */
[----:B---3--:R-:W-:Y:S02]  /*6850*/  @!UP0 USHF.R.U32.HI UR6, URZ, UR10, UR6 ;  /* 0x0000000aff068299 */ /* 0x008fe40008011606 */
[----:B------:R-:W-:Y:S02]  /*6860*/  @!UP0 USEL UR7, UR37, UR4, !UP2 ;  /* 0x0000000425078287 */ /* 0x000fe4000d000000 */
[----:B------:R-:W-:Y:S04]  /*6870*/  @!UP0 USEL UR6, UR36, UR6, !UP1 ;  /* 0x0000000624068287 */ /* 0x000fe8000c800000 */
[----:B------:R-:W-:Y:S02]  /*6880*/  @!UP0 UIADD3 UR4, UPT, UPT, -UR7, UR6, URZ ;  /* 0x0000000607048290 */ /* 0x000fe4000fffe1ff */
[----:B------:R-:W-:Y:S02]  /*6890*/  @!UP0 UIADD3 UR6, UPT, UPT, UR7, -UR6, URZ ;  /* 0x8000000607068290 */ /* 0x000fe4000fffe0ff */
[----:B------:R-:W-:Y:S02]  /*68a0*/  @!UP0 UIMAD UR37, UR4, UR5, UR37 ;  /* 0x00000005042582a4 */ /* 0x000fe4000f8e0225 */
[----:B------:R-:W-:Y:S02]  /*68b0*/  @!UP0 UIMAD UR36, UR6, UR14, UR36 ;  /* 0x0000000e062482a4 */ /* 0x000fe4000f8e0224 */
[----:B------:R-:W-:Y:S09]  /*68c0*/  ULOP3.LUT UP0, URZ, UR11, 0x1b0, URZ, 0xc0, !UPT ;  /* 0x000001b00bff7892 */ /* 0x000ff2000f80c0ff */
[----:B------:R-:W-:Y:S05]  /*68d0*/  BRA.U !UP0, `(.L_x_110) ;  /* 0x00000001087c7547 */ /* 0x000fea000b800000 */
[----:B------:R-:W1:Y:S01]  /*68e0*/  LDCU.64 UR8, c[0x4][0x80] ;  /* 0x01001000ff0877ac */ /* 0x000e620008000a00 */
[----:B------:R-:W-:Y:S01]  /*68f0*/  MOV R16, 0x0 ;  /* 0x0000000000107802 */ /* 0x000fe20000000f00 */
[----:B------:R-:W-:Y:S02]  /*6900*/  HFMA2 R12, -RZ, RZ, 0, 5.9604644775390625e-08 ;  /* 0x00000001ff0c7431 */ /* 0x000fe400000001ff */
[----:B------:R-:W-:Y:S01]  /*6910*/  IMAD.MOV.U32 R8, RZ, RZ, 0x70 ;  /* 0x00000070ff087424 */ /* 0x000fe200078e00ff */
[----:B------:R2:W3:Y:S01]  /*6920*/  LDC.64 R14, c[0x4][R16] ;  /* 0x01000000100e7b82 */ /* 0x0004e20000000a00 */
[----:B------:R-:W4:Y:S01]  /*6930*/  LDCU.64 UR6, c[0x4][0x88] ;  /* 0x01001100ff0677ac */ /* 0x000f220008000a00 */
[----:B------:R-:W-:Y:S01]  /*6940*/  IMAD.MOV.U32 R13, RZ, RZ, RZ ;  /* 0x000000ffff0d7224 */ /* 0x000fe200078e00ff */
[----:B------:R-:W2:Y:S01]  /*6950*/  LDCU.64 UR4, c[0x4][0x8] ;  /* 0x01000100ff0477ac */ /* 0x000ea20008000a00 */
[----:B-1----:R-:W-:Y:S01]  /*6960*/  MOV R5, UR9 ;  /* 0x0000000900057c02 */ /* 0x002fe20008000f00 */
[----:B------:R-:W-:Y:S01]  /*6970*/  IMAD.U32 R4, RZ, RZ, UR8 ;  /* 0x00000008ff047e24 */ /* 0x000fe2000f8e00ff */
[----:B----4-:R-:W-:Y:S01]  /*6980*/  MOV R7, UR7 ;  /* 0x0000000700077c02 */ /* 0x010fe20008000f00 */
[----:B------:R-:W-:Y:S01]  /*6990*/  IMAD.U32 R6, RZ, RZ, UR6 ;  /* 0x00000006ff067e24 */ /* 0x000fe2000f8e00ff */
[----:B--2---:R-:W-:Y:S01]  /*69a0*/  MOV R11, UR5 ;  /* 0x00000005000b7c02 */ /* 0x004fe20008000f00 */
[----:B------:R-:W-:Y:S02]  /*69b0*/  IMAD.U32 R10, RZ, RZ, UR4 ;  /* 0x00000004ff0a7e24 */ /* 0x000fe4000f8e00ff */
[----:B------:R-:W-:Y:S07]  /*69c0*/  LEPC R20, `(.L_x_111) ;  /* 0x000000001014794e */ /* 0x000fee0000000000 */
[----:B---3-5:R-:W-:Y:S05]  /*69d0*/  CALL.ABS.NOINC R14 ;  /* 0x000000000e007343 */ /* 0x028fea0003c00000 */
.L_x_111:
[----:B------:R-:W1:Y:S01]  /*69e0*/  LDCU.64 UR8, c[0x4][0x80] ;  /* 0x01001000ff0877ac */ /* 0x000e620008000a00 */
[----:B------:R-:W2:Y:S01]  /*69f0*/  LDC.64 R16, c[0x4][R16] ;  /* 0x0100000010107b82 */ /* 0x000ea20000000a00 */
[----:B------:R-:W-:Y:S02]  /*6a00*/  HFMA2 R12, -RZ, RZ, 0, 5.9604644775390625e-08 ;  /* 0x00000001ff0c7431 */ /* 0x000fe400000001ff */
[----:B------:R-:W-:Y:S02]  /*6a10*/  IMAD.MOV.U32 R8, RZ, RZ, 0x70 ;  /* 0x00000070ff087424 */ /* 0x000fe400078e00ff */
[----:B------:R-:W-:Y:S01]  /*6a20*/  IMAD.MOV.U32 R13, RZ, RZ, RZ ;  /* 0x000000ffff0d7224 */ /* 0x000fe200078e00ff */
[----:B------:R-:W3:Y:S01]  /*6a30*/  LDCU.64 UR6, c[0x4][0x88] ;  /* 0x01001100ff0677ac */ /* 0x000ee20008000a00 */
[----:B------:R-:W4:Y:S01]  /*6a40*/  LDCU.64 UR4, c[0x4][0x8] ;  /* 0x01000100ff0477ac */ /* 0x000f220008000a00 */
[----:B-1----:R-:W-:Y:S02]  /*6a50*/  MOV R4, UR8 ;  /* 0x0000000800047c02 */ /* 0x002fe40008000f00 */
[----:B------:R-:W-:Y:S02]  /*6a60*/  MOV R5, UR9 ;  /* 0x0000000900057c02 */ /* 0x000fe40008000f00 */
[----:B---3--:R-:W-:Y:S01]  /*6a70*/  MOV R7, UR7 ;  /* 0x0000000700077c02 */ /* 0x008fe20008000f00 */
[----:B------:R-:W-:Y:S01]  /*6a80*/  IMAD.U32 R6, RZ, RZ, UR6 ;  /* 0x00000006ff067e24 */ /* 0x000fe2000f8e00ff */
[----:B----4-:R-:W-:Y:S01]  /*6a90*/  MOV R11, UR5 ;  /* 0x00000005000b7c02 */ /* 0x010fe20008000f00 */
[----:B------:R-:W-:Y:S02]  /*6aa0*/  IMAD.U32 R10, RZ, RZ, UR4 ;  /* 0x00000004ff0a7e24 */ /* 0x000fe4000f8e00ff */
[----:B------:R-:W-:Y:S07]  /*6ab0*/  LEPC R20, `(.L_x_110) ;  /* 0x000000001014794e */ /* 0x000fee0000000000 */
[----:B--2---:R-:W-:Y:S05]  /*6ac0*/  CALL.ABS.NOINC R16 ;  /* 0x0000000010007343 */ /* 0x004fea0003c00000 */
.L_x_110:
[----:B------:R-:W-:Y:S02]  /*6ad0*/  R2UR UR6, R95 ;  /* 0x000000005f0672ca */ /* 0x000fe400000e0000 */
[----:B------:R-:W-:Y:S02]  /*6ae0*/  R2UR UR5, R90 ;  /* 0x000000005a0572ca */ /* 0x000fe400000e0000 */
[----:B------:R-:W-:Y:S02]  /*6af0*/  R2UR UR4, R89 ;  /* 0x00000000590472ca */ /* 0x000fe400000e0000 */
[----:B------:R-:W-:Y:S02]  /*6b00*/  ISETP.NE.U32.AND P4, PT, R78, RZ, PT ;  /* 0x000000ff4e00720c */ /* 0x000fe40003f85070 */
[----:B------:R-:W-:Y:S02]  /*6b10*/  ISETP.NE.U32.AND P2, PT, RZ, UR60, PT ;  /* 0x0000003cff007c0c */ /* 0x000fe4000bf45070 */
[----:B------:R-:W-:Y:S02]  /*6b20*/  ISETP.NE.AND.EX P4, PT, R79, RZ, PT, P4 ;  /* 0x000000ff4f00720c */ /* 0x000fe40003f85340 */
[----:B------:R-:W-:Y:S01]  /*6b30*/  ISETP.NE.AND.EX P2, PT, RZ, UR61, PT, P2 ;  /* 0x0000003dff007c0c */ /* 0x000fe2000bf45320 */
[----:B------:R-:W-:Y:S02]  /*6b40*/  UISETP.NE.AND UP2, UPT, UR6, URZ, UPT ;  /* 0x000000ff0600728c */ /* 0x000fe4000bf45270 */
[----:B------:R-:W-:Y:S04]  /*6b50*/  UISETP.NE.U32.AND UP0, UPT, UR5, URZ, UPT ;  /* 0x000000ff0500728c */ /* 0x000fe8000bf05070 */
[----:B------:R-:W-:Y:S01]  /*6b60*/  UISETP.NE.AND.EX UP1, UPT, UR4, URZ, UPT, UP0 ;  /* 0x000000ff0400728c */ /* 0x000fe2000bf25300 */
[----:B------:R-:W-:Y:S01]  /*6b70*/  PLOP3.LUT P1, PT, PT, PT, UP2, 0x80, 0x8 ;  /* 0x000000000008781c */ /* 0x000fe20003f2f028 */
[----:B------:R-:W-:Y:S03]  /*6b80*/  UPLOP3.LUT UP0, UPT, UPT, UPT, UPT, 0x40, 0x4 ;  /* 0x000000000004789c */ /* 0x000fe60003f0e870 */
[----:B------:R-:W-:Y:S06]  /*6b90*/  @UP2 UPLOP3.LUT UP0, UPT, UPT, UPT, UP1, 0x80, 0x8 ;  /* 0x000000000008289c */ /* 0x000fec0003f0f010 */
[----:B------:R-:W-:Y:S01]  /*6ba0*/  PLOP3.LUT P0, PT, PT, PT, UP0, 0x80, 0x8 ;  /* 0x000000000008781c */ /* 0x000fe20003f0f008 */
[----:B------:R-:W-:Y:S01]  /*6bb0*/  @!UPT UIADD3 URZ, UPT, UPT, URZ, URZ, URZ ;  /* 0x000000fffffff290 */ /* 0x000fe2000fffe0ff */
[----:B------:R-:W-:Y:S11]  /*6bc0*/  BRA.U !UP1, `(.L_x_112) ;  /* 0x0000000109407547 */ /* 0x000ff6000b800000 */
[----:B------:R-:W-:Y:S01]  /*6bd0*/  UISETP.NE.U32.AND UP0, UPT, UR60, URZ, UPT ;  /* 0x000000ff3c00728c */ /* 0x000fe2000bf05070 */
[----:B------:R-:W-:Y:S01]  /*6be0*/  R2UR UR6, R90 ;  /* 0x000000005a0672ca */ /* 0x000fe200000e0000 */
[----:B------:R-:W1:Y:S01]  /*6bf0*/  LDCU.64 UR8, c[0x0][0x358] ;  /* 0x00006b00ff0877ac */ /* 0x000e620008000a00 */
[----:B------:R-:W-:Y:S02]  /*6c00*/  HFMA2 R87, -RZ, RZ, 0, 5.9604644775390625e-08 ;  /* 0x00000001ff577431 */ /* 0x000fe400000001ff */
[----:B------:R-:W-:Y:S01]  /*6c10*/  IMAD.MOV.U32 R0, RZ, RZ, 0x1 ;  /* 0x00000001ff007424 */ /* 0x000fe200078e00ff */
[----:B------:R-:W-:Y:S06]  /*6c20*/  UISETP.NE.AND.EX UP0, UPT, UR61, URZ, UPT, UP0 ;  /* 0x000000ff3d00728c */ /* 0x000fec000bf05300 */
[----:B------:R-:W-:Y:S05]  /*6c30*/  PLOP3.LUT P3, PT, PT, PT, UP0, 0x80, 0x8 ;  /* 0x000000000008781c */ /* 0x000fea0003f6f008 */
[----:B------:R-:W2:Y:S01]  /*6c40*/  @UP0 LDCU.64 UR4, c[0x0][0x888] ;  /* 0x00011100ff0407ac */ /* 0x000ea20008000a00 */
[----:B------:R-:W-:Y:S07]  /*6c50*/  @UP0 UIMAD UR6, UR53, UR6, URZ ;  /* 0x00000006350602a4 */ /* 0x000fee000f8e02ff */
[----:B------:R-:W-:Y:S01]  /*6c60*/  @!P3 PRMT R87, R0, 0x7610, R87 ;  /* 0x000076100057b816 */ /* 0x000fe20000000057 */
[----:B--2---:R-:W-:Y:S06]  /*6c70*/  @UP0 UIMAD.WIDE UR4, UR6, 0x4, UR4 ;  /* 0x00000004060408a5 */ /* 0x004fec000f8e0204 */
[----:B------:R-:W-:Y:S02]  /*6c80*/  IMAD.U32 R4, RZ, RZ, UR4 ;  /* 0x00000004ff047e24 */ /* 0x000fe4000f8e00ff */
[----:B------:R-:W-:Y:S03]  /*6c90*/  IMAD.U32 R5, RZ, RZ, UR5 ;  /* 0x00000005ff057e24 */ /* 0x000fe6000f8e00ff */
[----:B------:R-:W2:Y:S02]  /*6ca0*/  @!UP0 LDCU UR4, c[0x0][0x880] ;  /* 0x00011000ff0487ac */ /* 0x000ea40008000800 */
[----:B-1---5:R1:W5:Y:S02]  /*6cb0*/  @P3 LDG.E R41, desc[UR8][R4.64] ;  /* 0x0000000804293981 */ /* 0x022364000c1e1900 */
[----:B-12---:R-:W-:Y:S02]  /*6cc0*/  @!P3 MOV R41, UR4 ;  /* 0x000000040029bc02 */ /* 0x006fe40008000f00 */
.L_x_112:
[----:B------:R-:W-:Y:S05]  /*6cd0*/  @!P4 BRA `(.L_x_113) ;  /* 0x000000000024c947 */ /* 0x000fea0003800000 */
[----:B------:R-:W-:Y:S01]  /*6ce0*/  ISETP.NE.U32.AND P3, PT, R76, RZ, PT ;  /* 0x000000ff4c00720c */ /* 0x000fe20003f65070 */
[----:B------:R-:W1:Y:S03]  /*6cf0*/  LDCU.64 UR4, c[0x0][0x358] ;  /* 0x00006b00ff0477ac */ /* 0x000e660008000a00 */
[----:B------:R-:W-:Y:S11]  /*6d00*/  ISETP.NE.AND.EX P3, PT, R77, RZ, PT, P3 ;  /* 0x000000ff4d00720c */ /* 0x000ff60003f65330 */
[----:B------:R-:W-:Y:S02]  /*6d10*/  @!UPT UIADD3 URZ, UPT, UPT, URZ, URZ, URZ ;  /* 0x000000fffffff290 */ /* 0x000fe4000fffe0ff */
[----:B------:R-:W2:Y:S01]  /*6d20*/  @P3 LDC.64 R4, c[0x0][0x8a8] ;  /* 0x00022a00ff043b82 */ /* 0x000ea20000000a00 */
[----:B------:R-:W-:Y:S04]  /*6d30*/  @P3 IMAD R0, R78, UR53, RZ ;  /* 0x000000354e003c24 */ /* 0x000fe8000f8e02ff */
[----:B--2---:R-:W-:Y:S05]  /*6d40*/  @P3 IMAD.WIDE R4, R0, 0x4, R4 ;  /* 0x0000000400043825 */ /* 0x004fea00078e0204 */
[----:B-1---5:R1:W5:Y:S02]  /*6d50*/  @P3 LDG.E R38, desc[UR4][R4.64] ;  /* 0x0000000404263981 */ /* 0x022364000c1e1900 */
[----:B-1----:R-:W2:Y:S02]  /*6d60*/  @!P3 LDC R38, c[0x0][0x8a0] ;  /* 0x00022800ff26bb82 */ /* 0x002ea40000000800 */
.L_x_113:
[----:B-----5:R-:W-:Y:S01]  /*6d70*/  FSETP.NEU.AND P4, PT, R41, RZ, PT ;  /* 0x000000ff2900720b */ /* 0x020fe20003f8d000 */
[----:B------:R-:W1:Y:S01]  /*6d80*/  LDCU.128 UR8, c[0x0][0xa80] ;  /* 0x00015000ff0877ac */ /* 0x000e620008000c00 */
[----:B------:R-:W-:Y:S01]  /*6d90*/  SEL R5, RZ, 0xffffffff, P2 ;  /* 0xffffffffff057807 */ /* 0x000fe20001000000 */
[----:B------:R-:W-:Y:S01]  /*6da0*/  IMAD.U32 R114, RZ, RZ, UR50 ;  /* 0x00000032ff727e24 */ /* 0x000fe2000f8e00ff */
[----:B------:R-:W-:Y:S01]  /*6db0*/  @P1 LOP3.LUT P2, RZ, R87, 0xff, RZ, 0xc0, !PT ;  /* 0x000000ff57ff1812 */ /* 0x000fe2000784c0ff */
[----:B------:R-:W-:Y:S01]  /*6dc0*/  IMAD.SHL.U32 R101, R97, 0x10, RZ ;  /* 0x0000001061657824 */ /* 0x000fe200078e00ff */
[----:B------:R-:W-:Y:S01]  /*6dd0*/  @P1 SEL R4, RZ, 0xffffffff, P4 ;  /* 0xffffffffff041807 */ /* 0x000fe20002000000 */
[----:B------:R-:W-:Y:S01]  /*6de0*/  IMAD.SHL.U32 R114, R114, 0x2000, RZ ;  /* 0x0000200072727824 */ /* 0x000fe200078e00ff */
[----:B------:R-:W-:Y:S01]  /*6df0*/  LEA R108, R36, UR49, 0x3 ;  /* 0x00000031246c7c11 */ /* 0x000fe2000f8e18ff */
[----:B------:R-:W-:Y:S01]  /*6e00*/  ULOP3.LUT UR4, UR55, 0x1, URZ, 0x3c, !UPT ;  /* 0x0000000137047892 */ /* 0x000fe2000f8e3cff */
[----:B------:R-:W-:Y:S01]  /*6e10*/  @P0 SEL R4, R5, R4, !P2 ;  /* 0x0000000405040207 */ /* 0x000fe20005000000 */
[----:B------:R-:W-:Y:S01]  /*6e20*/  USHF.L.U32 UR12, UR52, 0x7, URZ ;  /* 0x00000007340c7899 */ /* 0x000fe200080006ff */
[----:B------:R-:W-:Y:S01]  /*6e30*/  SHF.L.U32 R3, R85, 0x1f, RZ ;  /* 0x0000001f55037819 */ /* 0x000fe200000006ff */
[----:B------:R-:W-:Y:S01]  /*6e40*/  IMAD.IADD R112, R99, 0x1, R114 ;  /* 0x0000000163707824 */ /* 0x000fe200078e0272 */
[----:B------:R-:W-:Y:S01]  /*6e50*/  @P1 LOP3.LUT R4, R4, 0x1, RZ, 0xc0, !PT ;  /* 0x0000000104041812 */ /* 0x000fe200078ec0ff */
[----:B------:R-:W-:Y:S01]  /*6e60*/  IMAD.U32 R46, RZ, RZ, UR4 ;  /* 0x00000004ff2e7e24 */ /* 0x000fe2000f8e00ff */
[----:B------:R-:W-:Y:S01]  /*6e70*/  R2UR UR6, R92 ;  /* 0x000000005c0672ca */ /* 0x000fe200000e0000 */
[----:B------:R-:W-:Y:S01]  /*6e80*/  IMAD.U32 R107, RZ, RZ, UR12 ;  /* 0x0000000cff6b7e24 */ /* 0x000fe2000f8e00ff */
[----:B------:R-:W-:Y:S01]  /*6e90*/  ISETP.NE.U32.OR P6, PT, R4, 0x1, !P1 ;  /* 0x000000010400780c */ /* 0x000fe20004fc5470 */
[----:B------:R-:W-:Y:S01]  /*6ea0*/  IMAD.U32 R4, RZ, RZ, UR50 ;  /* 0x00000032ff047e24 */ /* 0x000fe2000f8e00ff */
[----:B-1----:R-:W-:Y:S01]  /*6eb0*/  UIMAD.WIDE.U32 UR4, UR12, UR9, URZ ;  /* 0x000000090c0472a5 */ /* 0x002fe2000f8e00ff */
[----:B------:R-:W-:Y:S01]  /*6ec0*/  R2UR UR13, R91 ;  /* 0x000000005b0d72ca */ /* 0x000fe200000e0000 */
[----:B------:R-:W-:Y:S01]  /*6ed0*/  UISETP.NE.AND UP0, UPT, UR8, 0x1, UPT ;  /* 0x000000010800788c */ /* 0x000fe2000bf05270 */
[----:B------:R-:W-:Y:S01]  /*6ee0*/  PLOP3.LUT P3, PT, PT, PT, UP1, 0x80, 0x8 ;  /* 0x000000000008781c */ /* 0x000fe20003f6f018 */
[----:B------:R-:W-:Y:S01]  /*6ef0*/  IMAD.SHL.U32 R100, R96, 0x10, RZ ;  /* 0x0000001060647824 */ /* 0x000fe200078e00ff */
[----:B------:R-:W-:Y:S01]  /*6f00*/  LEA R0, R4, UR49, 0x3 ;  /* 0x0000003104007c11 */ /* 0x000fe2000f8e18ff */
[----:B------:R-:W-:Y:S01]  /*6f10*/  IMAD.IADD R103, R112, 0x1, R101 ;  /* 0x0000000170677824 */ /* 0x000fe200078e0265 */
[----:B------:R-:W-:Y:S01]  /*6f20*/  UMOV UR4, UR5 ;  /* 0x0000000500047c82 */ /* 0x000fe20008000000 */
[----:B------:R-:W-:Y:S01]  /*6f30*/  LOP3.LUT P5, R109, R87, 0xff, RZ, 0xc0, !PT ;  /* 0x000000ff576d7812 */ /* 0x000fe200078ac0ff */
[----:B------:R-:W-:Y:S01]  /*6f40*/  USHF.R.U32.HI UR4, URZ, UR10, UR4 ;  /* 0x0000000aff047299 */ /* 0x000fe20008011604 */
[----:B------:R-:W-:Y:S01]  /*6f50*/  SEL R4, RZ, 0xffffffff, P4 ;  /* 0xffffffffff047807 */ /* 0x000fe20002000000 */
[----:B------:R-:W-:Y:S01]  /*6f60*/  BSSY B1, `(.L_x_114) ;  /* 0x000003f000017945 */ /* 0x000fe20003800000 */
[----:B------:R-:W-:Y:S01]  /*6f70*/  @P6 SHF.L.U32 R7, R46, 0x1f, RZ ;  /* 0x0000001f2e076819 */ /* 0x000fe200000006ff */
[----:B------:R-:W-:Y:S01]  /*6f80*/  USEL UR4, UR12, UR4, !UP0 ;  /* 0x000000040c047287 */ /* 0x000fe2000c000000 */
[----:B------:R-:W-:Y:S01]  /*6f90*/  IMAD.MOV.U32 R113, RZ, RZ, 0x1 ;  /* 0x00000001ff717424 */ /* 0x000fe200078e00ff */
[----:B------:R-:W-:Y:S01]  /*6fa0*/  UISETP.NE.AND UP0, UPT, UR11, 0x1, UPT ;  /* 0x000000010b00788c */ /* 0x000fe2000bf05270 */
[----:B------:R-:W1:Y:S01]  /*6fb0*/  @P6 SYNCS.PHASECHK.TRANS64.TRYWAIT P1, [R0+URZ+0x140], R7 ;  /* 0x00014007000065a7 */ /* 0x000e6200080211ff */
[----:B------:R-:W-:Y:S01]  /*6fc0*/  IMAD.IADD R39, R37, 0x1, R2 ;  /* 0x0000000125277824 */ /* 0x000fe200078e0202 */
[----:B------:R-:W-:Y:S01]  /*6fd0*/  UIMAD.WIDE.U32 UR6, UR4, UR6, URZ ;  /* 0x00000006040672a5 */ /* 0x000fe2000f8e00ff */
[----:B------:R-:W-:Y:S01]  /*6fe0*/  IMAD.U32 R106, RZ, RZ, UR4 ;  /* 0x00000004ff6a7e24 */ /* 0x000fe2000f8e00ff */
[----:B------:R-:W-:Y:S01]  /*6ff0*/  @P3 SEL R4, R5, R4, !P5 ;  /* 0x0000000405043207 */ /* 0x000fe20006800000 */
[----:B------:R-:W-:Y:S01]  /*7000*/  IMAD R8, RZ, RZ, -UR4 ;  /* 0x80000004ff087e24 */ /* 0x000fe2000f8e02ff */
[----:B------:R-:W-:Y:S01]  /*7010*/  PLOP3.LUT P2, PT, PT, PT, UP0, 0x80, 0x8 ;  /* 0x000000000008781c */ /* 0x000fe20003f4f008 */
[----:B------:R-:W-:Y:S01]  /*7020*/  IMAD.U32 R105, RZ, RZ, UR4 ;  /* 0x00000004ff697e24 */ /* 0x000fe2000f8e00ff */
[----:B------:R-:W-:Y:S01]  /*7030*/  LOP3.LUT R4, R4, 0x1, RZ, 0xc0, !PT ;  /* 0x0000000104047812 */ /* 0x000fe200078ec0ff */
[----:B------:R-:W-:Y:S01]  /*7040*/  UMOV UR5, UR7 ;  /* 0x0000000700057c82 */ /* 0x000fe20008000000 */
[----:B------:R-:W-:Y:S01]  /*7050*/  IMAD R107, R8, UR8, R107 ;  /* 0x00000008086b7c24 */ /* 0x000fe2000f8e026b */
[----:B------:R-:W-:Y:S01]  /*7060*/  USHF.R.U32.HI UR5, URZ, UR13, UR5 ;  /* 0x0000000dff057299 */ /* 0x000fe20008011605 */
[----:B------:R-:W-:Y:S01]  /*7070*/  P2R R111, PR, RZ, 0x40 ;  /* 0x00000040ff6f7803 */ /* 0x000fe20000000000 */
[----:B------:R-:W-:Y:S01]  /*7080*/  IMAD.U32 R116, RZ, RZ, UR50 ;  /* 0x00000032ff747e24 */ /* 0x000fe2000f8e00ff */
[----:B------:R-:W-:Y:S02]  /*7090*/  CS2R R74, SRZ ;  /* 0x00000000004a7805 */ /* 0x000fe4000001ff00 */
[----:B------:R-:W-:Y:S01]  /*70a0*/  CS2R R72, SRZ ;  /* 0x0000000000487805 */ /* 0x000fe2000001ff00 */
[----:B------:R3:W4:Y:S01]  /*70b0*/  SYNCS.PHASECHK.TRANS64.TRYWAIT P0, [R108+URZ+0x190], R3 ;  /* 0x000190036c0075a7 */ /* 0x00072200080011ff */
[----:B------:R-:W-:Y:S01]  /*70c0*/  SEL R106, R106, UR5, !P2 ;  /* 0x000000056a6a7c07 */ /* 0x000fe2000d000000 */
[----:B------:R-:W-:Y:S01]  /*70d0*/  IMAD.IADD R102, R112, 0x1, R100 ;  /* 0x0000000170667824 */ /* 0x000fe200078e0264 */
[----:B------:R-:W-:Y:S01]  /*70e0*/  ISETP.NE.U32.AND P2, PT, R4, 0x1, PT ;  /* 0x000000010400780c */ /* 0x000fe20003f45070 */
[----:B------:R-:W-:Y:S01]  /*70f0*/  IMAD.IADD R47, R98, 0x1, R103 ;  /* 0x00000001622f7824 */ /* 0x000fe200078e0267 */
[----:B------:R-:W-:Y:S01]  /*7100*/  CS2R R66, SRZ ;  /* 0x0000000000427805 */ /* 0x000fe2000001ff00 */
[----:B------:R-:W-:Y:S01]  /*7110*/  IMAD.MOV R6, RZ, RZ, -R106 ;  /* 0x000000ffff067224 */ /* 0x000fe200078e0a6a */
[----:B------:R-:W-:Y:S02]  /*7120*/  P2R R115, PR, RZ, 0x4 ;  /* 0x00000004ff737803 */ /* 0x000fe40000000000 */
[----:B------:R-:W-:Y:S02]  /*7130*/  CS2R R64, SRZ ;  /* 0x0000000000407805 */ /* 0x000fe4000001ff00 */
[----:B------:R-:W-:Y:S01]  /*7140*/  CS2R R58, SRZ ;  /* 0x00000000003a7805 */ /* 0x000fe2000001ff00 */
[----:B------:R-:W-:Y:S01]  /*7150*/  IMAD R105, R6, UR11, R105 ;  /* 0x0000000b06697c24 */ /* 0x000fe2000f8e0269 */
[----:B------:R-:W-:Y:S02]  /*7160*/  CS2R R56, SRZ ;  /* 0x0000000000387805 */ /* 0x000fe4000001ff00 */
[----:B------:R-:W-:Y:S02]  /*7170*/  CS2R R50, SRZ ;  /* 0x0000000000327805 */ /* 0x000fe4000001ff00 */
[----:B------:R-:W-:Y:S02]  /*7180*/  CS2R R48, SRZ ;  /* 0x0000000000307805 */ /* 0x000fe4000001ff00 */
[----:B-1----:R-:W-:Y:S01]  /*7190*/  @P6 SEL R113, RZ, 0x1, !P1 ;  /* 0x00000001ff716807 */ /* 0x002fe20004800000 */
[----:B---3--:R-:W-:Y:S06]  /*71a0*/  @!P6 BRA `(.L_x_115) ;  /* 0x000000000068e947 */ /* 0x008fec0003800000 */
[----:B------:R-:W-:Y:S01]  /*71b0*/  ISETP.NE.AND P1, PT, R113, RZ, PT ;  /* 0x000000ff7100720c */ /* 0x000fe20003f25270 */
[----:B------:R-:W-:Y:S01]  /*71c0*/  BSSY B0, `(.L_x_116) ;  /* 0x000000d000007945 */ /* 0x000fe20003800000 */
[----:B------:R-:W-:Y:S02]  /*71d0*/  CS2R R50, SRZ ;  /* 0x0000000000327805 */ /* 0x000fe4000001ff00 */
[----:B------:R-:W-:Y:S02]  /*71e0*/  CS2R R48, SRZ ;  /* 0x0000000000307805 */ /* 0x000fe4000001ff00 */
[----:B------:R-:W-:Y:S02]  /*71f0*/  CS2R R58, SRZ ;  /* 0x00000000003a7805 */ /* 0x000fe4000001ff00 */
[----:B------:R-:W-:Y:S02]  /*7200*/  CS2R R56, SRZ ;  /* 0x0000000000387805 */ /* 0x000fe4000001ff00 */
[----:B------:R-:W-:Y:S02]  /*7210*/  CS2R R66, SRZ ;  /* 0x0000000000427805 */ /* 0x000fe4000001ff00 */
[----:B------:R-:W-:Y:S02]  /*7220*/  CS2R R64, SRZ ;  /* 0x0000000000407805 */ /* 0x000fe4000001ff00 */
[----:B------:R-:W-:Y:S02]  /*7230*/  CS2R R74, SRZ ;  /* 0x00000000004a7805 */ /* 0x000fe4000001ff00 */
[----:B------:R-:W-:Y:S01]  /*7240*/  CS2R R72, SRZ ;  /* 0x0000000000487805 */ /* 0x000fe2000001ff00 */
[----:B------:R-:W-:Y:S06]  /*7250*/  @P1 BRA `(.L_x_117) ;  /* 0x00000000000c1947 */ /* 0x000fec0003800000 */
[----:B------:R-:W-:Y:S04]  /*7260*/  SHF.L.U32 R5, R46, 0x1f, RZ ;  /* 0x0000001f2e057819 */ /* 0x000fe800000006ff */
[----:B------:R-:W1:Y:S02]  /*7270*/  SYNCS.PHASECHK.TRANS64.TRYWAIT P1, [R0+URZ+0x140], R5 ;  /* 0x00014005000075a7 */ /* 0x000e6400080211ff */
[----:B-1----:R-:W-:Y:S05]  /*7280*/  @!P1 BRA `(.L_x_118) ;  /* 0x0000002800d49947 */ /* 0x002fea0003800000 */
.L_x_117:
[----:B------:R-:W-:Y:S05]  /*7290*/  BSYNC B0 ;  /* 0x0000000000007941 */ /* 0x000fea0003800000 */
.L_x_116:
[----:B------:R-:W-:Y:S01]  /*72a0*/  ISETP.NE.AND P1, PT, R115, RZ, PT ;  /* 0x000000ff7300720c */ /* 0x000fe20003f25270 */
[----:B------:R-:W-:Y:S04]  /*72b0*/  UIADD3 UR4, UPT, UPT, UR50, 0x1, URZ ;  /* 0x0000000132047890 */ /* 0x000fe8000fffe0ff */
[----:B------:R-:W-:Y:S04]  /*72c0*/  UISETP.NE.AND UP0, UPT, UR4, 0x3, UPT ;  /* 0x000000030400788c */ /* 0x000fe8000bf05270 */
[----:B------:R-:W-:Y:S02]  /*72d0*/  USEL UR5, URZ, 0x1, UP0 ;  /* 0x00000001ff057887 */ /* 0x000fe40008000000 */
[----:B------:R-:W-:Y:S02]  /*72e0*/  USEL UR4, UR4, URZ, UP0 ;  /* 0x000000ff04047287 */ /* 0x000fe40008000000 */
[----:B------:R3:W1:Y:S02]  /*72f0*/  @P1 LDS.128 R48, [R112] ;  /* 0x0000000070301984 */ /* 0x0006640000000c00 */
[----:B------:R-:W-:Y:S02]  /*7300*/  LOP3.LUT R46, R46, UR5, RZ, 0x3c, !PT ;  /* 0x000000052e2e7c12 */ /* 0x000fe4000f8e3cff */
[----:B------:R3:W1:Y:S01]  /*7310*/  @P1 LDS.128 R56, [R103+0x10] ;  /* 0x0000100067381984 */ /* 0x0006620000000c00 */
[----:B------:R-:W-:Y:S03]  /*7320*/  IMAD.U32 R116, RZ, RZ, UR4 ;  /* 0x00000004ff747e24 */ /* 0x000fe6000f8e00ff */
[----:B------:R3:W1:Y:S04]  /*7330*/  @P1 LDS.128 R64, [R102+0x20] ;  /* 0x0000200066401984 */ /* 0x0006680000000c00 */
[----:B------:R3:W1:Y:S02]  /*7340*/  @P1 LDS.128 R72, [R47+0x10] ;  /* 0x000010002f481984 */ /* 0x0006640000000c00 */
.L_x_115:
[----:B------:R-:W-:Y:S05]  /*7350*/  BSYNC B1 ;  /* 0x0000000000017941 */ /* 0x000fea0003800000 */
.L_x_114:
[----:B-1----:R-:W-:Y:S04]  /*7360*/  SHF.R.U32.HI R5, RZ, 0x15, R39 ;  /* 0x00000015ff057819 */ /* 0x002fe80000011627 */
[----:B------:R-:W-:Y:S01]  /*7370*/  LOP3.LUT P1, RZ, R5, 0x3, R88, 0x48, !PT ;  /* 0x0000000305ff7812 */ /* 0x000fe20007824858 */
[----:B------:R-:W-:Y:S01]  /*7380*/  @!UPT UIADD3 URZ, UPT, UPT, URZ, URZ, URZ ;  /* 0x000000fffffff290 */ /* 0x000fe2000fffe0ff */
[----:B----4-:R-:W-:Y:S11]  /*7390*/  @P0 BRA `(.L_x_119) ;  /* 0x0000000000080947 */ /* 0x010ff60003800000 */
[----:B------:R-:W1:Y:S02]  /*73a0*/  SYNCS.PHASECHK.TRANS64.TRYWAIT P0, [R108+URZ+0x190], R3 ;  /* 0x000190036c0075a7 */ /* 0x000e6400080011ff */
[----:B-1----:R-:W-:Y:S05]  /*73b0*/  @!P0 BRA `(.L_x_120) ;  /* 0x00000028009c8947 */ /* 0x002fea0003800000 */
.L_x_119:
[----:B------:R-:W-:Y:S05]  /*73c0*/  @!P1 BRA `(.L_x_121) ;  /* 0x0000000000409947 */ /* 0x000fea0003800000 */
[----:B------:R-:W4:Y:S01]  /*73d0*/  LDCU.64 UR8, c[0x4][0x70] ;  /* 0x01000e00ff0877ac */ /* 0x000f220008000a00 */
[----:B-1----:R-:W-:Y:S01]  /*73e0*/  MOV R3, 0x0 ;  /* 0x0000000000037802 */ /* 0x002fe20000000f00 */
[----:B------:R-:W-:Y:S02]  /*73f0*/  HFMA2 R12, -RZ, RZ, 0, 5.9604644775390625e-08 ;  /* 0x00000001ff0c7431 */ /* 0x000fe400000001ff */
[----:B------:R-:W-:Y:S02]  /*7400*/  IMAD.MOV.U32 R8, RZ, RZ, 0x192 ;  /* 0x00000192ff087424 */ /* 0x000fe400078e00ff */
[----:B------:R-:W-:Y:S01]  /*7410*/  IMAD.MOV.U32 R13, RZ, RZ, RZ ;  /* 0x000000ffff0d7224 */ /* 0x000fe200078e00ff */
[----:B------:R-:W1:Y:S01]  /*7420*/  LDCU.64 UR6, c[0x4][0x78] ;  /* 0x01000f00ff0677ac */ /* 0x000e620008000a00 */
[----:B------:R-:W2:Y:S01]  /*7430*/  LDC.64 R2, c[0x4][R3] ;  /* 0x0100000003027b82 */ /* 0x000ea20000000a00 */
[----:B------:R-:W5:Y:S01]  /*7440*/  LDCU.64 UR4, c[0x4][0x10] ;  /* 0x01000200ff0477ac */ /* 0x000f620008000a00 */
[----:B----4-:R-:W-:Y:S01]  /*7450*/  MOV R5, UR9 ;  /* 0x0000000900057c02 */ /* 0x010fe20008000f00 */
[----:B------:R-:W-:Y:S01]  /*7460*/  IMAD.U32 R4, RZ, RZ, UR8 ;  /* 0x00000008ff047e24 */ /* 0x000fe2000f8e00ff */
[----:B-1----:R-:W-:Y:S01]  /*7470*/  MOV R7, UR7 ;  /* 0x0000000700077c02 */ /* 0x002fe20008000f00 */
[----:B------:R-:W-:Y:S01]  /*7480*/  IMAD.U32 R6, RZ, RZ, UR6 ;  /* 0x00000006ff067e24 */ /* 0x000fe2000f8e00ff */
[----:B-----5:R-:W-:Y:S01]  /*7490*/  MOV R11, UR5 ;  /* 0x00000005000b7c02 */ /* 0x020fe20008000f00 */
[----:B------:R-:W-:Y:S02]  /*74a0*/  IMAD.U32 R10, RZ, RZ, UR4 ;  /* 0x00000004ff0a7e24 */ /* 0x000fe4000f8e00ff */
[----:B------:R-:W-:Y:S07]  /*74b0*/  LEPC R20, `(.L_x_121) ;  /* 0x000000001014794e */ /* 0x000fee0000000000 */
[----:B--23--:R-:W-:Y:S05]  /*74c0*/  CALL.ABS.NOINC R2 ;  /* 0x0000000002007343 */ /* 0x00cfea0003c00000 */
.L_x_121:
[----:B------:R-:W-:Y:S05]  /*74d0*/  WARPSYNC.ALL ;  /* 0x0000000000007948 */ /* 0x000fea0003800000 */
[----:B------:R-:W-:Y:S01]  /*74e0*/  R2UR UR4, R39 ;  /* 0x00000000270472ca */ /* 0x000fe200000e0000 */
[--C-:B------:R-:W-:Y:S01]  /*74f0*/  HADD2.F32 R40, -RZ, R48.reuse.H0_H0 ;  /* 0x20000030ff287230 */ /* 0x100fe20000004100 */
[----:B------:R-:W-:Y:S01]  /*7500*/  ISETP.NE.AND P0, PT, R86, RZ, PT ;  /* 0x000000ff5600720c */ /* 0x000fe20003f05270 */
[----:B------:R-:W-:Y:S01]  /*7510*/  HADD2.F32 R43, -RZ, R48.H1_H1 ;  /* 0x30000030ff2b7230 */ /* 0x000fe20000004100 */
[----:B------:R-:W-:Y:S01]  /*7520*/  BSSY.RECONVERGENT B0, `(.L_x_122) ;  /* 0x0000086000007945 */ /* 0x000fe20003800200 */
[----:B------:R-:W-:Y:S02]  /*7530*/  HADD2.F32 R42, -RZ, R49.H1_H1 ;  /* 0x30000031ff2a7230 */ /* 0x000fe40000004100 */
[----:B------:R-:W-:Y:S02]  /*7540*/  HADD2.F32 R45, -RZ, R51.H0_H0 ;  /* 0x20000033ff2d7230 */ /* 0x000fe40000004100 */
[----:B------:R-:W-:Y:S04]  /*7550*/  HADD2.F32 R44, -RZ, R75.H1_H1 ;  /* 0x3000004bff2c7230 */ /* 0x000fe80000004100 */
[----:B------:R-:W2:Y:S02]  /*7560*/  LDTM.x32 R4, tmem[UR4] ;  /* 0x00000004000479ee */ /* 0x000ea400082c0000 */
[C---:B--2---:R-:W-:Y:S01]  /*7570*/  FMUL R0, R38.reuse, R4 ;  /* 0x0000000426007220 */ /* 0x044fe20000400000 */
[C---:B------:R-:W-:Y:S01]  /*7580*/  FMUL R2, R38.reuse, R5 ;  /* 0x0000000526027220 */ /* 0x040fe20000400000 */
[C---:B-1----:R-:W-:Y:S01]  /*7590*/  FMUL R3, R38.reuse, R6 ;  /* 0x0000000626037220 */ /* 0x042fe20000400000 */
[C---:B------:R-:W-:Y:S01]  /*75a0*/  FMUL R7, R38.reuse, R7 ;  /* 0x0000000726077220 */ /* 0x040fe20000400000 */
[C---:B------:R-:W-:Y:S01]  /*75b0*/  FFMA R0, R41.reuse, R40, R0 ;  /* 0x0000002829007223 */ /* 0x040fe20000000000 */
[----:B------:R-:W-:Y:S02]  /*75c0*/  HADD2.F32 R40, -RZ, R49.H0_H0 ;  /* 0x20000031ff287230 */ /* 0x000fe40000004100 */
[C---:B------:R-:W-:Y:S01]  /*75d0*/  FFMA R2, R41.reuse, R43, R2 ;  /* 0x0000002b29027223 */ /* 0x040fe20000000002 */
[--C-:B------:R-:W-:Y:S02]  /*75e0*/  HADD2.F32 R43, -RZ, R50.reuse.H0_H0 ;  /* 0x20000032ff2b7230 */ /* 0x100fe40000004100 */
[C---:B------:R-:W-:Y:S01]  /*75f0*/  FMUL R4, R38.reuse, R8 ;  /* 0x0000000826047220 */ /* 0x040fe20000400000 */
[----:B------:R-:W-:Y:S01]  /*7600*/  FMUL R5, R38, R9 ;  /* 0x0000000926057220 */ /* 0x000fe20000400000 */
[C---:B------:R-:W-:Y:S01]  /*7610*/  FFMA R3, R41.reuse, R40, R3 ;  /* 0x0000002829037223 */ /* 0x040fe20000000003 */
[----:B------:R-:W-:Y:S01]  /*7620*/  HADD2.F32 R40, -RZ, R50.H1_H1 ;  /* 0x30000032ff287230 */ /* 0x000fe20000004100 */
[----:B------:R-:W-:Y:S01]  /*7630*/  F2FP.F16.F32.PACK_AB R52, R2, R0 ;  /* 0x000000000234723e */ /* 0x000fe200000000ff */
[C---:B------:R-:W-:Y:S01]  /*7640*/  FFMA R7, R41.reuse, R42, R7 ;  /* 0x0000002a29077223 */ /* 0x040fe20000000007 */
[C---:B------:R-:W-:Y:S01]  /*7650*/  FFMA R4, R41.reuse, R43, R4 ;  /* 0x0000002b29047223 */ /* 0x040fe20000000004 */
[C---:B------:R-:W-:Y:S01]  /*7660*/  FMUL R6, R38.reuse, R10 ;  /* 0x0000000a26067220 */ /* 0x040fe20000400000 */
[----:B------:R-:W-:Y:S02]  /*7670*/  HADD2.F32 R42, -RZ, R51.H1_H1 ;  /* 0x30000033ff2a7230 */ /* 0x000fe40000004100 */
[----:B------:R-:W-:Y:S01]  /*7680*/  FFMA R5, R41, R40, R5 ;  /* 0x0000002829057223 */ /* 0x000fe20000000005 */
[----:B------:R-:W-:Y:S01]  /*7690*/  F2FP.F16.F32.PACK_AB R53, R7, R3 ;  /* 0x000000030735723e */ /* 0x000fe200000000ff */
[----:B------:R-:W-:Y:S01]  /*76a0*/  FFMA R6, R41, R45, R6 ;  /* 0x0000002d29067223 */ /* 0x000fe20000000006 */
[C---:B------:R-:W-:Y:S01]  /*76b0*/  FMUL R11, R38.reuse, R11 ;  /* 0x0000000b260b7220 */ /* 0x040fe20000400000 */
[--C-:B------:R-:W-:Y:S01]  /*76c0*/  HADD2.F32 R40, -RZ, R56.reuse.H0_H0 ;  /* 0x20000038ff287230 */ /* 0x100fe20000004100 */
[----:B------:R-:W-:Y:S01]  /*76d0*/  F2FP.F16.F32.PACK_AB R54, R5, R4 ;  /* 0x000000040536723e */ /* 0x000fe200000000ff */
[C---:B------:R-:W-:Y:S01]  /*76e0*/  FMUL R8, R38.reuse, R12 ;  /* 0x0000000c26087220 */ /* 0x040fe20000400000 */
[C---:B------:R-:W-:Y:S01]  /*76f0*/  FFMA R11, R41.reuse, R42, R11 ;  /* 0x0000002a290b7223 */ /* 0x040fe2000000000b */
[----:B------:R-:W-:Y:S02]  /*7700*/  HADD2.F32 R42, -RZ, R56.H1_H1 ;  /* 0x30000038ff2a7230 */ /* 0x000fe40000004100 */
[C---:B------:R-:W-:Y:S01]  /*7710*/  FMUL R9, R38.reuse, R13 ;  /* 0x0000000d26097220 */ /* 0x040fe20000400000 */
[--C-:B------:R-:W-:Y:S02]  /*7720*/  HADD2.F32 R43, -RZ, R57.reuse.H0_H0 ;  /* 0x20000039ff2b7230 */ /* 0x100fe40000004100 */
[----:B------:R-:W-:Y:S01]  /*7730*/  FFMA R8, R41, R40, R8 ;  /* 0x0000002829087223 */ /* 0x000fe20000000008 */
[----:B------:R-:W-:Y:S01]  /*7740*/  F2FP.F16.F32.PACK_AB R55, R11, R6 ;  /* 0x000000060b37723e */ /* 0x000fe200000000ff */
[----:B------:R-:W-:Y:S01]  /*7750*/  FFMA R9, R41, R42, R9 ;  /* 0x0000002a29097223 */ /* 0x000fe20000000009 */
[C---:B------:R-:W-:Y:S01]  /*7760*/  FMUL R10, R38.reuse, R14 ;  /* 0x0000000e260a7220 */ /* 0x040fe20000400000 */
[----:B------:R-:W-:Y:S02]  /*7770*/  HADD2.F32 R40, -RZ, R57.H1_H1 ;  /* 0x30000039ff287230 */ /* 0x000fe40000004100 */
[C---:B------:R-:W-:Y:S01]  /*7780*/  FMUL R15, R38.reuse, R15 ;  /* 0x0000000f260f7220 */ /* 0x040fe20000400000 */
[----:B------:R1:W-:Y:S01]  /*7790*/  STS.128 [R112], R52 ;  /* 0x0000003470007388 */ /* 0x0003e20000000c00 */
[----:B------:R-:W-:Y:S01]  /*77a0*/  F2FP.F16.F32.PACK_AB R60, R9, R8 ;  /* 0x00000008093c723e */ /* 0x000fe200000000ff */
[C---:B------:R-:W-:Y:S01]  /*77b0*/  FFMA R10, R41.reuse, R43, R10 ;  /* 0x0000002b290a7223 */ /* 0x040fe2000000000a */
[--C-:B------:R-:W-:Y:S02]  /*77c0*/  HADD2.F32 R43, -RZ, R58.reuse.H0_H0 ;  /* 0x2000003aff2b7230 */ /* 0x100fe40000004100 */
[----:B------:R-:W-:Y:S01]  /*77d0*/  FFMA R15, R41, R40, R15 ;  /* 0x00000028290f7223 */ /* 0x000fe2000000000f */
[C---:B------:R-:W-:Y:S01]  /*77e0*/  FMUL R12, R38.reuse, R16 ;  /* 0x00000010260c7220 */ /* 0x040fe20000400000 */
[----:B------:R-:W-:Y:S02]  /*77f0*/  HADD2.F32 R42, -RZ, R58.H1_H1 ;  /* 0x3000003aff2a7230 */ /* 0x000fe40000004100 */
[C---:B------:R-:W-:Y:S01]  /*7800*/  FMUL R13, R38.reuse, R17 ;  /* 0x00000011260d7220 */ /* 0x040fe20000400000 */
[--C-:B------:R-:W-:Y:S01]  /*7810*/  HADD2.F32 R45, -RZ, R59.reuse.H0_H0 ;  /* 0x2000003bff2d7230 */ /* 0x100fe20000004100 */
[----:B------:R-:W-:Y:S01]  /*7820*/  F2FP.F16.F32.PACK_AB R61, R15, R10 ;  /* 0x0000000a0f3d723e */ /* 0x000fe200000000ff */
[C---:B------:R-:W-:Y:S01]  /*7830*/  FFMA R12, R41.reuse, R43, R12 ;  /* 0x0000002b290c7223 */ /* 0x040fe2000000000c */
[C---:B------:R-:W-:Y:S01]  /*7840*/  FFMA R13, R41.reuse, R42, R13 ;  /* 0x0000002a290d7223 */ /* 0x040fe2000000000d */
[C---:B------:R-:W-:Y:S01]  /*7850*/  FMUL R14, R38.reuse, R18 ;  /* 0x00000012260e7220 */ /* 0x040fe20000400000 */
[----:B------:R-:W-:Y:S02]  /*7860*/  HADD2.F32 R40, -RZ, R59.H1_H1 ;  /* 0x3000003bff287230 */ /* 0x000fe40000004100 */
[C---:B------:R-:W-:Y:S01]  /*7870*/  FMUL R19, R38.reuse, R19 ;  /* 0x0000001326137220 */ /* 0x040fe20000400000 */
[--C-:B------:R-:W-:Y:S02]  /*7880*/  HADD2.F32 R43, -RZ, R64.reuse.H0_H0 ;  /* 0x20000040ff2b7230 */ /* 0x100fe40000004100 */
[C---:B------:R-:W-:Y:S01]  /*7890*/  FFMA R14, R41.reuse, R45, R14 ;  /* 0x0000002d290e7223 */ /* 0x040fe2000000000e */
[C---:B------:R-:W-:Y:S01]  /*78a0*/  FMUL R16, R38.reuse, R20 ;  /* 0x0000001426107220 */ /* 0x040fe20000400000 */
[C---:B------:R-:W-:Y:S01]  /*78b0*/  FFMA R19, R41.reuse, R40, R19 ;  /* 0x0000002829137223 */ /* 0x040fe20000000013 */
[----:B------:R-:W-:Y:S02]  /*78c0*/  HADD2.F32 R40, -RZ, R64.H1_H1 ;  /* 0x30000040ff287230 */ /* 0x000fe40000004100 */
[C---:B------:R-:W-:Y:S01]  /*78d0*/  FMUL R17, R38.reuse, R21 ;  /* 0x0000001526117220 */ /* 0x040fe20000400000 */
[--C-:B------:R-:W-:Y:S02]  /*78e0*/  HADD2.F32 R45, -RZ, R65.reuse.H0_H0 ;  /* 0x20000041ff2d7230 */ /* 0x100fe40000004100 */
[C---:B------:R-:W-:Y:S01]  /*78f0*/  FMUL R18, R38.reuse, R22 ;  /* 0x0000001626127220 */ /* 0x040fe20000400000 */
[----:B------:R-:W-:Y:S02]  /*7900*/  HADD2.F32 R42, -RZ, R65.H1_H1 ;  /* 0x30000041ff2a7230 */ /* 0x000fe40000004100 */
[C---:B------:R-:W-:Y:S01]  /*7910*/  FMUL R23, R38.reuse, R23 ;  /* 0x0000001726177220 */ /* 0x040fe20000400000 */
[C---:B------:R-:W-:Y:S01]  /*7920*/  FFMA R16, R41.reuse, R43, R16 ;  /* 0x0000002b29107223 */ /* 0x040fe20000000010 */
[C---:B------:R-:W-:Y:S01]  /*7930*/  FFMA R17, R41.reuse, R40, R17 ;  /* 0x0000002829117223 */ /* 0x040fe20000000011 */
[C---:B------:R-:W-:Y:S01]  /*7940*/  FFMA R18, R41.reuse, R45, R18 ;  /* 0x0000002d29127223 */ /* 0x040fe20000000012 */
[C---:B------:R-:W-:Y:S01]  /*7950*/  FFMA R23, R41.reuse, R42, R23 ;  /* 0x0000002a29177223 */ /* 0x040fe20000000017 */
[--C-:B------:R-:W-:Y:S02]  /*7960*/  HADD2.F32 R40, -RZ, R66.reuse.H0_H0 ;  /* 0x20000042ff287230 */ /* 0x100fe40000004100 */
[C---:B------:R-:W-:Y:S01]  /*7970*/  FMUL R20, R38.reuse, R24 ;  /* 0x0000001826147220 */ /* 0x040fe20000400000 */
[----:B------:R-:W-:Y:S02]  /*7980*/  HADD2.F32 R42, -RZ, R66.H1_H1 ;  /* 0x30000042ff2a7230 */ /* 0x000fe40000004100 */
[C---:B------:R-:W-:Y:S01]  /*7990*/  FMUL R21, R38.reuse, R25 ;  /* 0x0000001926157220 */ /* 0x040fe20000400000 */
[--C-:B------:R-:W-:Y:S02]  /*79a0*/  HADD2.F32 R43, -RZ, R67.reuse.H0_H0 ;  /* 0x20000043ff2b7230 */ /* 0x100fe40000004100 */
[C---:B------:R-:W-:Y:S01]  /*79b0*/  FMUL R22, R38.reuse, R26 ;  /* 0x0000001a26167220 */ /* 0x040fe20000400000 */
[C---:B------:R-:W-:Y:S01]  /*79c0*/  FFMA R20, R41.reuse, R40, R20 ;  /* 0x0000002829147223 */ /* 0x040fe20000000014 */
[C---:B------:R-:W-:Y:S01]  /*79d0*/  FFMA R21, R41.reuse, R42, R21 ;  /* 0x0000002a29157223 */ /* 0x040fe20000000015 */
[----:B------:R-:W-:Y:S02]  /*79e0*/  HADD2.F32 R40, -RZ, R67.H1_H1 ;  /* 0x30000043ff287230 */ /* 0x000fe40000004100 */
[----:B------:R-:W-:Y:S01]  /*79f0*/  FFMA R22, R41, R43, R22 ;  /* 0x0000002b29167223 */ /* 0x000fe20000000016 */
[C---:B------:R-:W-:Y:S01]  /*7a00*/  FMUL R27, R38.reuse, R27 ;  /* 0x0000001b261b7220 */ /* 0x040fe20000400000 */
[--C-:B------:R-:W-:Y:S02]  /*7a10*/  HADD2.F32 R43, -RZ, R72.reuse.H0_H0 ;  /* 0x20000048ff2b7230 */ /* 0x100fe40000004100 */
[C---:B------:R-:W-:Y:S01]  /*7a20*/  FMUL R24, R38.reuse, R28 ;  /* 0x0000001c26187220 */ /* 0x040fe20000400000 */
[----:B------:R-:W-:Y:S02]  /*7a30*/  HADD2.F32 R42, -RZ, R72.H1_H1 ;  /* 0x30000048ff2a7230 */ /* 0x000fe40000004100 */
[C---:B------:R-:W-:Y:S01]  /*7a40*/  FMUL R25, R38.reuse, R29 ;  /* 0x0000001d26197220 */ /* 0x040fe20000400000 */
[--C-:B------:R-:W-:Y:S01]  /*7a50*/  HADD2.F32 R45, -RZ, R73.reuse.H0_H0 ;  /* 0x20000049ff2d7230 */ /* 0x100fe20000004100 */
[----:B------:R-:W-:Y:S01]  /*7a60*/  F2FP.F16.F32.PACK_AB R62, R13, R12 ;  /* 0x0000000c0d3e723e */ /* 0x000fe200000000ff */
[C---:B------:R-:W-:Y:S01]  /*7a70*/  FMUL R26, R38.reuse, R30 ;  /* 0x0000001e261a7220 */ /* 0x040fe20000400000 */
[----:B------:R-:W-:Y:S01]  /*7a80*/  F2FP.F16.F32.PACK_AB R63, R19, R14 ;  /* 0x0000000e133f723e */ /* 0x000fe200000000ff */
[C---:B------:R-:W-:Y:S01]  /*7a90*/  FFMA R27, R41.reuse, R40, R27 ;  /* 0x00000028291b7223 */ /* 0x040fe2000000001b */
[C---:B------:R-:W-:Y:S01]  /*7aa0*/  FFMA R24, R41.reuse, R43, R24 ;  /* 0x0000002b29187223 */ /* 0x040fe20000000018 */
[----:B------:R-:W-:Y:S02]  /*7ab0*/  HADD2.F32 R40, -RZ, R73.H1_H1 ;  /* 0x30000049ff287230 */ /* 0x000fe40000004100 */
[C---:B------:R-:W-:Y:S01]  /*7ac0*/  FFMA R25, R41.reuse, R42, R25 ;  /* 0x0000002a29197223 */ /* 0x040fe20000000019 */
[----:B------:R1:W-:Y:S01]  /*7ad0*/  STS.128 [R103+0x10], R60 ;  /* 0x0000103c67007388 */ /* 0x0003e20000000c00 */
[C---:B------:R-:W-:Y:S01]  /*7ae0*/  FMUL R31, R38.reuse, R31 ;  /* 0x0000001f261f7220 */ /* 0x040fe20000400000 */
[--C-:B------:R-:W-:Y:S02]  /*7af0*/  HADD2.F32 R43, -RZ, R74.reuse.H0_H0 ;  /* 0x2000004aff2b7230 */ /* 0x100fe40000004100 */
[C---:B------:R-:W-:Y:S01]  /*7b00*/  FFMA R26, R41.reuse, R45, R26 ;  /* 0x0000002d291a7223 */ /* 0x040fe2000000001a */
[C---:B------:R-:W-:Y:S01]  /*7b10*/  FMUL R28, R38.reuse, R32 ;  /* 0x00000020261c7220 */ /* 0x040fe20000400000 */
[----:B------:R-:W-:Y:S02]  /*7b20*/  HADD2.F32 R42, -RZ, R74.H1_H1 ;  /* 0x3000004aff2a7230 */ /* 0x000fe40000004100 */
[C---:B------:R-:W-:Y:S01]  /*7b30*/  FMUL R29, R38.reuse, R33 ;  /* 0x00000021261d7220 */ /* 0x040fe20000400000 */
[----:B------:R-:W-:Y:S02]  /*7b40*/  HADD2.F32 R45, -RZ, R75.H0_H0 ;  /* 0x2000004bff2d7230 */ /* 0x000fe40000004100 */
[C---:B------:R-:W-:Y:S01]  /*7b50*/  FMUL R30, R38.reuse, R34 ;  /* 0x00000022261e7220 */ /* 0x040fe20000400000 */
[----:B------:R-:W-:Y:S01]  /*7b60*/  FFMA R31, R41, R40, R31 ;  /* 0x00000028291f7223 */ /* 0x000fe2000000001f */
[----:B------:R-:W-:Y:S01]  /*7b70*/  FMUL R35, R38, R35 ;  /* 0x0000002326237220 */ /* 0x000fe20000400000 */
[----:B------:R-:W-:Y:S01]  /*7b80*/  F2FP.F16.F32.PACK_AB R68, R17, R16 ;  /* 0x000000101144723e */ /* 0x000fe200000000ff */
[----:B------:R-:W-:Y:S01]  /*7b90*/  FFMA R28, R41, R43, R28 ;  /* 0x0000002b291c7223 */ /* 0x000fe2000000001c */
[----:B------:R-:W-:Y:S01]  /*7ba0*/  F2FP.F16.F32.PACK_AB R69, R23, R18 ;  /* 0x000000121745723e */ /* 0x000fe200000000ff */
[----:B------:R-:W-:Y:S01]  /*7bb0*/  FFMA R29, R41, R42, R29 ;  /* 0x0000002a291d7223 */ /* 0x000fe2000000001d */
[----:B------:R-:W-:Y:S01]  /*7bc0*/  F2FP.F16.F32.PACK_AB R70, R21, R20 ;  /* 0x000000141546723e */ /* 0x000fe200000000ff */
[----:B------:R-:W-:Y:S01]  /*7bd0*/  FFMA R30, R41, R45, R30 ;  /* 0x0000002d291e7223 */ /* 0x000fe2000000001e */
[----:B------:R-:W-:Y:S01]  /*7be0*/  F2FP.F16.F32.PACK_AB R71, R27, R22 ;  /* 0x000000161b47723e */ /* 0x000fe200000000ff */
[----:B------:R-:W-:Y:S01]  /*7bf0*/  FFMA R35, R41, R44, R35 ;  /* 0x0000002c29237223 */ /* 0x000fe20000000023 */
[----:B------:R-:W-:Y:S02]  /*7c00*/  F2FP.F16.F32.PACK_AB R80, R25, R24 ;  /* 0x000000181950723e */ /* 0x000fe400000000ff */
[----:B------:R-:W-:Y:S01]  /*7c10*/  F2FP.F16.F32.PACK_AB R81, R31, R26 ;  /* 0x0000001a1f51723e */ /* 0x000fe200000000ff */
[----:B------:R1:W-:Y:S01]  /*7c20*/  STS.128 [R102+0x20], R68 ;  /* 0x0000204466007388 */ /* 0x0003e20000000c00 */
[----:B------:R-:W-:Y:S02]  /*7c30*/  F2FP.F16.F32.PACK_AB R82, R29, R28 ;  /* 0x0000001c1d52723e */ /* 0x000fe400000000ff */
[----:B------:R-:W-:Y:S05]  /*7c40*/  F2FP.F16.F32.PACK_AB R83, R35, R30 ;  /* 0x0000001e2353723e */ /* 0x000fea00000000ff */
[----:B------:R1:W-:Y:S01]  /*7c50*/  STS.128 [R47+0x10], R80 ;  /* 0x000010502f007388 */ /* 0x0003e20000000c00 */
[----:B------:R-:W-:Y:S01]  /*7c60*/  @!PT LDS RZ, [RZ] ;  /* 0x00000000fffff984 */ /* 0x000fe20000000800 */
[----:B------:R-:W-:Y:S01]  /*7c70*/  @!PT LDS RZ, [RZ] ;  /* 0x00000000fffff984 */ /* 0x000fe20000000800 */
[----:B------:R-:W-:Y:S01]  /*7c80*/  @!PT LDS RZ, [RZ] ;  /* 0x00000000fffff984 */ /* 0x000fe20000000800 */
[----:B------:R-:W-:Y:S01]  /*7c90*/  @!PT LDS RZ, [RZ] ;  /* 0x00000000fffff984 */ /* 0x000fe20000000800 */
[----:B------:R2:W-:Y:S07]  /*7ca0*/  MEMBAR.ALL.CTA ;  /* 0x0000000000007992 */ /* 0x0005ee0000008000 */
[----:B--2---:R-:W2:Y:S02]  /*7cb0*/  FENCE.VIEW.ASYNC.S ;  /* 0x00000000000073c6 */ /* 0x004ea40000000000 */
[----:B--2---:R-:W-:Y:S06]  /*7cc0*/  BAR.SYNC.DEFER_BLOCKING 0x1, 0x80 ;  /* 0x0042000000007b1d */ /* 0x004fec0000010000 */
[----:B------:R-:W-:Y:S05]  /*7cd0*/  @P0 BRA `(.L_x_123) ;  /* 0x0000000000280947 */ /* 0x000fea0003800000 */
[----:B------:R-:W2:Y:S01]  /*7ce0*/  LDCU.64 UR6, c[0x0][0x348] ;  /* 0x00006900ff0677ac */ /* 0x000ea20008000a00 */
[----:B------:R-:W-:Y:S02]  /*7cf0*/  R2UR UR5, R114 ;  /* 0x00000000720572ca */ /* 0x000fe400000e0000 */
[----:B------:R-:W-:Y:S02]  /*7d00*/  R2UR UR42, R107 ;  /* 0x000000006b2a72ca */ /* 0x000fe400000e0000 */
[----:B------:R-:W-:Y:S02]  /*7d10*/  R2UR UR43, R105 ;  /* 0x00000000692b72ca */ /* 0x000fe400000e0000 */
[----:B------:R-:W-:Y:S07]  /*7d20*/  R2UR UR44, R106 ;  /* 0x000000006a2c72ca */ /* 0x000fee00000e0000 */
[----:B------:R-:W-:Y:S02]  /*7d30*/  UIADD3 UR40, UPT, UPT, UR49, 0x200, UR5 ;  /* 0x0000020031287890 */ /* 0x000fe4000fffe005 */
[----:B--2---:R-:W-:Y:S04]  /*7d40*/  UIADD3 UR4, UP0, UPT, UR6, 0x680, URZ ;  /* 0x0000068006047890 */ /* 0x004fe8000ff1e0ff */
[----:B------:R-:W-:Y:S09]  /*7d50*/  UIADD3.X UR5, UPT, UPT, URZ, UR7, URZ, UP0, !UPT ;  /* 0x00000007ff057290 */ /* 0x000ff200087fe4ff */
[----:B------:R2:W-:Y:S02]  /*7d60*/  UTMASTG.4D.IM2COL [UR40], [UR4] ;  /* 0x00000028040073b5 */ /* 0x0005e40008058000 */
[----:B--2---:R0:W-:Y:S02]  /*7d70*/  UTMACMDFLUSH ;  /* 0x00000000000079b7 */ /* 0x0041e40000000000 */
.L_x_123:
[----:B------:R-:W-:Y:S05]  /*7d80*/  BSYNC.RECONVERGENT B0 ;  /* 0x0000000000007941 */ /* 0x000fea0003800200 */
.L_x_122:
[----:B------:R-:W-:Y:S01]  /*7d90*/  UIADD3 UR40, UPT, UPT, UR50, 0x1, URZ ;  /* 0x0000000132287890 */ /* 0x000fe2000fffe0ff */
[----:B------:R-:W-:Y:S03]  /*7da0*/  BSSY.RECONVERGENT B0, `(.L_x_124) ;  /* 0x0000005000007945 */ /* 0x000fe60003800200 */
[----:B------:R-:W-:Y:S04]  /*7db0*/  UISETP.NE.AND UP0, UPT, UR40, 0x3, UPT ;  /* 0x000000032800788c */ /* 0x000fe8000bf05270 */
[----:B------:R-:W-:Y:S01]  /*7dc0*/  USEL UR42, UR40, URZ, UP0 ;  /* 0x000000ff282a7287 */ /* 0x000fe20008000000 */
[----:B------:R-:W-:Y:S11]  /*7dd0*/  @P0 BRA `(.L_x_125) ;  /* 0x0000000000040947 */ /* 0x000ff60003800000 */
[----:B------:R-:W-:Y:S04]  /*7de0*/  DEPBAR.LE SB0, 0x1 ;  /* 0x000080400000791a */ /* 0x000fe80000000000 */
.L_x_125:
[----:B------:R-:W-:Y:S05]  /*7df0*/  BSYNC.RECONVERGENT B0 ;  /* 0x0000000000007941 */ /* 0x000fea0003800200 */
.L_x_124:
[----:B------:R-:W-:Y:S01]  /*7e00*/  BAR.SYNC.DEFER_BLOCKING 0x1, 0x80 ;  /* 0x0042000000007b1d */ /* 0x000fe20000010000 */
[----:B------:R-:W-:Y:S01]  /*7e10*/  ISETP.NE.AND P1, PT, R111, RZ, PT ;  /* 0x000000ff6f00720c */ /* 0x000fe20003f25270 */
[----:B------:R-:W-:Y:S01]  /*7e20*/  UISETP.NE.AND UP0, UPT, UR54, URZ, UPT ;  /* 0x000000ff3600728c */ /* 0x000fe2000bf05270 */
[----:B------:R-:W-:Y:S11]  /*7e30*/  LEA R3, R116, UR49, 0x3 ;  /* 0x0000003174037c11 */ /* 0x000ff6000f8e18ff */
[----:B------:R-:W-:Y:S01]  /*7e40*/  @P1 SHF.L.U32 R4, R46, 0x1f, RZ ;  /* 0x0000001f2e041819 */ /* 0x000fe200000006ff */
[----:B------:R-:W-:Y:S06]  /*7e50*/  BRA.U !UP0, `(.L_x_126) ;  /* 0x0000000108247547 */ /* 0x000fec000b800000 */
[----:B------:R-:W2:Y:S01]  /*7e60*/  S2R R0, SR_CgaCtaId ;  /* 0x0000000000007919 */ /* 0x000ea20000008800 */
[----:B------:R-:W-:Y:S01]  /*7e70*/  IMAD.U32 R2, RZ, RZ, UR51 ;  /* 0x00000033ff027e24 */ /* 0x000fe2000f8e00ff */
[----:B------:R-:W-:Y:S04]  /*7e80*/  UIADD3 UR4, UPT, UPT, UR51, 0x1, URZ ;  /* 0x0000000133047890 */ /* 0x000fe8000fffe0ff */
[----:B------:R-:W-:Y:S01]  /*7e90*/  @P1 LEA R2, R2, UR49, 0x3 ;  /* 0x0000003102021c11 */ /* 0x000fe2000f8e18ff */
[----:B------:R-:W-:Y:S04]  /*7ea0*/  UISETP.NE.AND UP0, UPT, UR4, 0x3, UPT ;  /* 0x000000030400788c */ /* 0x000fe8000bf05270 */
[----:B------:R-:W-:Y:S01]  /*7eb0*/  @P1 VIADD R5, R2, 0x158 ;  /* 0x0000015802051836 */ /* 0x000fe20000000000 */
[----:B------:R-:W-:Y:S04]  /*7ec0*/  USEL UR51, UR4, URZ, UP0 ;  /* 0x000000ff04337287 */ /* 0x000fe80008000000 */
[----:B--2---:R-:W-:Y:S04]  /*7ed0*/  @P1 PRMT R0, R0, 0x654, R5 ;  /* 0x0000065400001816 */ /* 0x004fe80000000005 */
[----:B------:R2:W-:Y:S04]  /*7ee0*/  @P1 SYNCS.ARRIVE.TRANS64.RED.A1T0 RZ, [R0+URZ], RZ ;  /* 0x000000ff00ff19a7 */ /* 0x0005e800081004ff */
.L_x_126:
[----:B------:R-:W4:Y:S01]  /*7ef0*/  @P1 SYNCS.PHASECHK.TRANS64.TRYWAIT P0, [R3+URZ+0x140], R4 ;  /* 0x00014004030015a7 */ /* 0x000f2200080011ff */
[----:B------:R-:W-:Y:S01]  /*7f00*/  BSSY B1, `(.L_x_127) ;  /* 0x0000015000017945 */ /* 0x000fe20003800000 */
[----:B----4-:R-:W-:Y:S03]  /*7f10*/  @P1 SEL R113, RZ, 0x1, !P0 ;  /* 0x00000001ff711807 */ /* 0x010fe60004000000 */
[----:B------:R-:W-:Y:S05]  /*7f20*/  @!P1 BRA `(.L_x_128) ;  /* 0x0000000000489947 */ /* 0x000fea0003800000 */
[----:B------:R-:W-:Y:S01]  /*7f30*/  ISETP.NE.AND P1, PT, R115, RZ, PT ;  /* 0x000000ff7300720c */ /* 0x000fe20003f25270 */
[----:B------:R-:W-:Y:S01]  /*7f40*/  BSSY B0, `(.L_x_129) ;  /* 0x000000a000007945 */ /* 0x000fe20003800000 */
[----:B------:R-:W-:Y:S11]  /*7f50*/  ISETP.NE.AND P0, PT, R113, RZ, PT ;  /* 0x000000ff7100720c */ /* 0x000ff60003f05270 */
[----:B------:R-:W-:Y:S04]  /*7f60*/  @P1 IMAD R116, R116, 0x2000, R99 ;  /* 0x0000200074741824 */ /* 0x000fe800078e0263 */
[----:B------:R-:W-:Y:S01]  /*7f70*/  @P1 IMAD.IADD R5, R101, 0x1, R116 ;  /* 0x0000000165051824 */ /* 0x000fe200078e0274 */
[----:B------:R-:W-:Y:S03]  /*7f80*/  @P1 IADD3 R2, PT, PT, R100, R116, RZ ;  /* 0x0000007464021210 */ /* 0x000fe60007ffe0ff */
[----:B--2---:R-:W-:Y:S01]  /*7f90*/  @P1 IMAD.IADD R0, R98, 0x1, R5 ;  /* 0x0000000162001824 */ /* 0x004fe200078e0205 */
[----:B------:R-:W-:Y:S06]  /*7fa0*/  @P0 BRA `(.L_x_130) ;  /* 0x00000000000c0947 */ /* 0x000fec0003800000 */
[----:B------:R-:W-:Y:S04]  /*7fb0*/  SHF.L.U32 R46, R46, 0x1f, RZ ;  /* 0x0000001f2e2e7819 */ /* 0x000fe800000006ff */
[----:B------:R-:W2:Y:S02]  /*7fc0*/  SYNCS.PHASECHK.TRANS64.TRYWAIT P0, [R3+URZ+0x140], R46 ;  /* 0x0001402e030075a7 */ /* 0x000ea400080011ff */
[----:B--2---:R-:W-:Y:S05]  /*7fd0*/  @!P0 BRA `(.L_x_131) ;  /* 0x0000001c00a88947 */ /* 0x004fea0003800000 */
.L_x_130:
[----:B------:R-:W-:Y:S05]  /*7fe0*/  BSYNC B0 ;  /* 0x0000000000007941 */ /* 0x000fea0003800000 */
.L_x_129:
[----:B------:R-:W-:Y:S11]  /*7ff0*/  ISETP.NE.AND P0, PT, R115, RZ, PT ;  /* 0x000000ff7300720c */ /* 0x000ff60003f05270 */
[----:B------:R-:W-:Y:S02]  /*8000*/  @!UPT UIADD3 URZ, UPT, UPT, URZ, URZ, URZ ;  /* 0x000000fffffff290 */ /* 0x000fe4000fffe0ff */
[----:B------:R4:W1:Y:S04]  /*8010*/  @P0 LDS.128 R48, [R116] ;  /* 0x0000000074300984 */ /* 0x0008680000000c00 */
[----:B------:R4:W1:Y:S04]  /*8020*/  @P0 LDS.128 R64, [R2+0x20] ;  /* 0x0000200002400984 */ /* 0x0008680000000c00 */
[----:B------:R4:W1:Y:S04]  /*8030*/  @P0 LDS.128 R56, [R5+0x10] ;  /* 0x0000100005380984 */ /* 0x0008680000000c00 */
[----:B------:R4:W1:Y:S02]  /*8040*/  @P0 LDS.128 R72, [R0+0x10] ;  /* 0x0000100000480984 */ /* 0x0008640000000c00 */
.L_x_128:
[----:B------:R-:W-:Y:S05]  /*8050*/  BSYNC B1 ;  /* 0x0000000000017941 */ /* 0x000fea0003800000 */
.L_x_127:
[----:B--2---:R-:W-:Y:S05]  /*8060*/  VIADD R3, R39, 0x20 ;  /* 0x0000002027037836 */ /* 0x004fea0000000000 */
[----:B------:R-:W-:Y:S04]  /*8070*/  SHF.R.U32.HI R3, RZ, 0x15, R3 ;  /* 0x00000015ff037819 */ /* 0x000fe80000011603 */
[----:B------:R-:W-:Y:S11]  /*8080*/  LOP3.LUT P0, RZ, R3, 0x3, R88, 0x48, !PT ;  /* 0x0000000303ff7812 */ /* 0x000ff60007804858 */
[----:B------:R-:W-:Y:S02]  /*8090*/  @!UPT UIADD3 URZ, UPT, UPT, URZ, URZ, URZ ;  /* 0x000000fffffff290 */ /* 0x000fe4000fffe0ff */
[----:B------:R-:W-:Y:S05]  /*80a0*/  @!P0 BRA `(.L_x_132) ;  /* 0x0000000000408947 */ /* 0x000fea0003800000 */
[----:B------:R-:W2:Y:S01]  /*80b0*/  LDCU.64 UR8, c[0x4][0x70] ;  /* 0x01000e00ff0877ac */ /* 0x000ea20008000a00 */
[----:B------:R-:W-:Y:S01]  /*80c0*/  MOV R3, 0x0 ;  /* 0x0000000000037802 */ /* 0x000fe20000000f00 */
[----:B------:R-:W-:Y:S02]  /*80d0*/  HFMA2 R12, -RZ, RZ, 0, 5.9604644775390625e-08 ;  /* 0x00000001ff0c7431 */ /* 0x000fe400000001ff */
[----:B------:R-:W-:Y:S02]  /*80e0*/  IMAD.MOV.U32 R8, RZ, RZ, 0x192 ;  /* 0x00000192ff087424 */ /* 0x000fe400078e00ff */
[----:B------:R-:W-:Y:S01]  /*80f0*/  IMAD.MOV.U32 R13, RZ, RZ, RZ ;  /* 0x000000ffff0d7224 */ /* 0x000fe200078e00ff */
[----:B------:R-:W5:Y:S01]  /*8100*/  LDCU.64 UR6, c[0x4][0x78] ;  /* 0x01000f00ff0677ac */ /* 0x000f620008000a00 */
[----:B----4-:R-:W4:Y:S01]  /*8110*/  LDC.64 R2, c[0x4][R3] ;  /* 0x0100000003027b82 */ /* 0x010f220000000a00 */
[----:B------:R-:W3:Y:S01]  /*8120*/  LDCU.64 UR4, c[0x4][0x10] ;  /* 0x01000200ff0477ac */ /* 0x000ee20008000a00 */
[----:B--2---:R-:W-:Y:S01]  /*8130*/  MOV R5, UR9 ;  /* 0x0000000900057c02 */ /* 0x004fe20008000f00 */
[----:B------:R-:W-:Y:S01]  /*8140*/  IMAD.U32 R4, RZ, RZ, UR8 ;  /* 0x00000008ff047e24 */ /* 0x000fe2000f8e00ff */
[----:B-----5:R-:W-:Y:S01]  /*8150*/  MOV R7, UR7 ;  /* 0x0000000700077c02 */ /* 0x020fe20008000f00 */
[----:B------:R-:W-:Y:S01]  /*8160*/  IMAD.U32 R6, RZ, RZ, UR6 ;  /* 0x00000006ff067e24 */ /* 0x000fe2000f8e00ff */
[----:B---3--:R-:W-:Y:S01]  /*8170*/  MOV R11, UR5 ;  /* 0x00000005000b7c02 */ /* 0x008fe20008000f00 */
[----:B------:R-:W-:Y:S02]  /*8180*/  IMAD.U32 R10, RZ, RZ, UR4 ;  /* 0x00000004ff0a7e24 */ /* 0x000fe4000f8e00ff */
[----:B------:R-:W-:Y:S07]  /*8190*/  LEPC R20, `(.L_x_132) ;  /* 0x000000001014794e */ /* 0x000fee0000000000 */
[----:B-1--4-:R-:W-:Y:S05]  /*81a0*/  CALL.ABS.NOINC R2 ;  /* 0x0000000002007343 */ /* 0x012fea0003c00000 */
.L_x_132:
[----:B------:R-:W-:Y:S01]  /*81b0*/  ISETP.NE.AND P0, PT, R86, RZ, PT ;  /* 0x000000ff5600720c */ /* 0x000fe20003f05270 */
[----:B------:R-:W-:Y:S05]  /*81c0*/  WARPSYNC.ALL ;  /* 0x0000000000007948 */ /* 0x000fea0003800000 */
[----:B------:R-:W-:Y:S01]  /*81d0*/  R2UR UR4, R39 ;  /* 0x00000000270472ca */ /* 0x000fe200000e0000 */
[--C-:B-1----:R-:W-:Y:S01]  /*81e0*/  HADD2.F32 R40, -RZ, R48.reuse.H0_H0 ;  /* 0x20000030ff287230 */ /* 0x102fe20000004100 */
[----:B------:R-:W-:Y:S01]  /*81f0*/  IADD3 R108, PT, PT, R108, 0x1a0, RZ ;  /* 0x000001a06c6c7810 */ /* 0x000fe20007ffe0ff */
[----:B------:R-:W-:Y:S01]  /*8200*/  HADD2.F32 R42, -RZ, R48.H1_H1 ;  /* 0x30000030ff2a7230 */ /* 0x000fe20000004100 */
[----:B------:R-:W-:Y:S01]  /*8210*/  BSSY.RECONVERGENT B0, `(.L_x_133) ;  /* 0x000008e000007945 */ /* 0x000fe20003800200 */
[--C-:B------:R-:W-:Y:S01]  /*8220*/  HADD2.F32 R43, -RZ, R49.reuse.H0_H0 ;  /* 0x20000031ff2b7230 */ /* 0x100fe20000004100 */
[----:B------:R-:W-:Y:S01]  /*8230*/  LOP3.LUT R108, R108, 0xfefffff8, RZ, 0xc0, !PT ;  /* 0xfefffff86c6c7812 */ /* 0x000fe200078ec0ff */
[----:B------:R-:W-:Y:S02]  /*8240*/  HADD2.F32 R44, -RZ, R49.H1_H1 ;  /* 0x30000031ff2c7230 */ /* 0x000fe40000004100 */
[--C-:B------:R-:W-:Y:S02]  /*8250*/  HADD2.F32 R45, -RZ, R50.reuse.H0_H0 ;  /* 0x20000032ff2d7230 */ /* 0x100fe40000004100 */
[----:B------:R-:W-:Y:S02]  /*8260*/  HADD2.F32 R46, -RZ, R50.H1_H1 ;  /* 0x30000032ff2e7230 */ /* 0x000fe40000004100 */
[----:B----4-:R-:W1:Y:S01]  /*8270*/  LDTM.x32 R4, tmem[UR4+0x20] ;  /* 0x00002004000479ee */ /* 0x010e6200082c0000 */
[----:B------:R-:W-:Y:S01]  /*8280*/  NOP ;  /* 0x0000000000007918 */ /* 0x000fe20000000000 */
[----:B-1----:R1:W-:Y:S01]  /*8290*/  SYNCS.ARRIVE.TRANS64.RED.A1T0 RZ, [R108+URZ], RZ ;  /* 0x000000ff6cff79a7 */ /* 0x0023e200081004ff */
[----:B------:R-:W-:Y:S01]  /*82a0*/  USHF.L.U32 UR4, UR42, 0xd, URZ ;  /* 0x0000000d2a047899 */ /* 0x000fe200080006ff */
[--C-:B---3--:R-:W-:Y:S02]  /*82b0*/  HADD2.F32 R47, -RZ, R51.reuse.H0_H0 ;  /* 0x20000033ff2f7230 */ /* 0x108fe40000004100 */
[----:B------:R-:W-:Y:S02]  /*82c0*/  HADD2.F32 R48, -RZ, R51.H1_H1 ;  /* 0x30000033ff307230 */ /* 0x000fe40000004100 */
[--C-:B------:R-:W-:Y:S01]  /*82d0*/  HADD2.F32 R49, -RZ, R56.reuse.H0_H0 ;  /* 0x20000038ff317230 */ /* 0x100fe20000004100 */
[----:B------:R-:W-:Y:S01]  /*82e0*/  IADD3 R120, PT, PT, R99, UR4, RZ ;  /* 0x0000000463787c10 */ /* 0x000fe2000fffe0ff */
[----:B------:R-:W-:Y:S02]  /*82f0*/  HADD2.F32 R51, -RZ, R56.H1_H1 ;  /* 0x30000038ff337230 */ /* 0x000fe40000004100 */
[--C-:B------:R-:W-:Y:S01]  /*8300*/  HADD2.F32 R50, -RZ, R57.reuse.H0_H0 ;  /* 0x20000039ff327230 */ /* 0x100fe20000004100 */
[-C--:B------:R-:W-:Y:S01]  /*8310*/  IADD3 R121, PT, PT, R101, R120.reuse, RZ ;  /* 0x0000007865797210 */ /* 0x080fe20007ffe0ff */
[----:B------:R-:W-:Y:S01]  /*8320*/  HADD2.F32 R52, -RZ, R57.H1_H1 ;  /* 0x30000039ff347230 */ /* 0x000fe20000004100 */
[----:B------:R-:W-:Y:S01]  /*8330*/  IADD3 R120, PT, PT, R100, R120, RZ ;  /* 0x0000007864787210 */ /* 0x000fe20007ffe0ff */
[--C-:B------:R-:W-:Y:S01]  /*8340*/  HADD2.F32 R53, -RZ, R58.reuse.H0_H0 ;  /* 0x2000003aff357230 */ /* 0x100fe20000004100 */
[----:B------:R-:W-:Y:S01]  /*8350*/  IADD3 R122, PT, PT, R98, R121, RZ ;  /* 0x00000079627a7210 */ /* 0x000fe20007ffe0ff */
[----:B------:R-:W-:Y:S02]  /*8360*/  HADD2.F32 R54, -RZ, R58.H1_H1 ;  /* 0x3000003aff367230 */ /* 0x000fe40000004100 */
[--C-:B------:R-:W-:Y:S02]  /*8370*/  HADD2.F32 R55, -RZ, R59.reuse.H0_H0 ;  /* 0x2000003bff377230 */ /* 0x100fe40000004100 */
[----:B------:R-:W-:Y:S02]  /*8380*/  HADD2.F32 R56, -RZ, R59.H1_H1 ;  /* 0x3000003bff387230 */ /* 0x000fe40000004100 */
[C---:B------:R-:W-:Y:S01]  /*8390*/  FMUL R4, R38.reuse, R4 ;  /* 0x0000000426047220 */ /* 0x040fe20000400000 */
[C---:B------:R-:W-:Y:S01]  /*83a0*/  FMUL R5, R38.reuse, R5 ;  /* 0x0000000526057220 */ /* 0x040fe20000400000 */
[C---:B------:R-:W-:Y:S01]  /*83b0*/  FMUL R6, R38.reuse, R6 ;  /* 0x0000000626067220 */ /* 0x040fe20000400000 */
[C---:B------:R-:W-:Y:S01]  /*83c0*/  FMUL R7, R38.reuse, R7 ;  /* 0x0000000726077220 */ /* 0x040fe20000400000 */
[C---:B------:R-:W-:Y:S01]  /*83d0*/  FFMA R4, R41.reuse, R40, R4 ;  /* 0x0000002829047223 */ /* 0x040fe20000000004 */
[C---:B------:R-:W-:Y:S01]  /*83e0*/  FFMA R5, R41.reuse, R42, R5 ;  /* 0x0000002a29057223 */ /* 0x040fe20000000005 */
[C---:B------:R-:W-:Y:S01]  /*83f0*/  FFMA R6, R41.reuse, R43, R6 ;  /* 0x0000002b29067223 */ /* 0x040fe20000000006 */
[----:B------:R-:W-:Y:S01]  /*8400*/  FFMA R7, R41, R44, R7 ;  /* 0x0000002c29077223 */ /* 0x000fe20000000007 */
[C---:B------:R-:W-:Y:S01]  /*8410*/  FMUL R8, R38.reuse, R8 ;  /* 0x0000000826087220 */ /* 0x040fe20000400000 */
[C---:B------:R-:W-:Y:S01]  /*8420*/  FMUL R9, R38.reuse, R9 ;  /* 0x0000000926097220 */ /* 0x040fe20000400000 */
[----:B------:R-:W-:Y:S01]  /*8430*/  F2FP.F16.F32.PACK_AB R80, R5, R4 ;  /* 0x000000040550723e */ /* 0x000fe200000000ff */
[C---:B------:R-:W-:Y:S01]  /*8440*/  FMUL R10, R38.reuse, R10 ;  /* 0x0000000a260a7220 */ /* 0x040fe20000400000 */
[----:B------:R-:W-:Y:S01]  /*8450*/  F2FP.F16.F32.PACK_AB R81, R7, R6 ;  /* 0x000000060751723e */ /* 0x000fe200000000ff */
[C---:B------:R-:W-:Y:S01]  /*8460*/  FFMA R8, R41.reuse, R45, R8 ;  /* 0x0000002d29087223 */ /* 0x040fe20000000008 */
[C---:B------:R-:W-:Y:S01]  /*8470*/  FFMA R9, R41.reuse, R46, R9 ;  /* 0x0000002e29097223 */ /* 0x040fe20000000009 */
[----:B------:R-:W-:Y:S01]  /*8480*/  FFMA R10, R41, R47, R10 ;  /* 0x0000002f290a7223 */ /* 0x000fe2000000000a */
[C---:B------:R-:W-:Y:S01]  /*8490*/  FMUL R11, R38.reuse, R11 ;  /* 0x0000000b260b7220 */ /* 0x040fe20000400000 */
[C---:B------:R-:W-:Y:S01]  /*84a0*/  FMUL R0, R38.reuse, R12 ;  /* 0x0000000c26007220 */ /* 0x040fe20000400000 */
[C---:B------:R-:W-:Y:S01]  /*84b0*/  FMUL R2, R38.reuse, R13 ;  /* 0x0000000d26027220 */ /* 0x040fe20000400000 */
[----:B------:R-:W-:Y:S01]  /*84c0*/  F2FP.F16.F32.PACK_AB R82, R9, R8 ;  /* 0x000000080952723e */ /* 0x000fe200000000ff */
[C---:B------:R-:W-:Y:S01]  /*84d0*/  FFMA R11, R41.reuse, R48, R11 ;  /* 0x00000030290b7223 */ /* 0x040fe2000000000b */
[C---:B------:R-:W-:Y:S01]  /*84e0*/  FFMA R0, R41.reuse, R49, R0 ;  /* 0x0000003129007223 */ /* 0x040fe20000000000 */
[C---:B------:R-:W-:Y:S01]  /*84f0*/  FFMA R2, R41.reuse, R51, R2 ;  /* 0x0000003329027223 */ /* 0x040fe20000000002 */
[C---:B------:R-:W-:Y:S01]  /*8500*/  FMUL R3, R38.reuse, R14 ;  /* 0x0000000e26037220 */ /* 0x040fe20000400000 */
[C---:B------:R-:W-:Y:S01]  /*8510*/  FMUL R15, R38.reuse, R15 ;  /* 0x0000000f260f7220 */ /* 0x040fe20000400000 */
[C---:B------:R-:W-:Y:S01]  /*8520*/  FMUL R12, R38.reuse, R16 ;  /* 0x00000010260c7220 */ /* 0x040fe20000400000 */
[C---:B------:R-:W-:Y:S01]  /*8530*/  FMUL R13, R38.reuse, R17 ;  /* 0x00000011260d7220 */ /* 0x040fe20000400000 */
[C---:B------:R-:W-:Y:S01]  /*8540*/  FFMA R3, R41.reuse, R50, R3 ;  /* 0x0000003229037223 */ /* 0x040fe20000000003 */
[C---:B------:R-:W-:Y:S01]  /*8550*/  FMUL R14, R38.reuse, R18 ;  /* 0x00000012260e7220 */ /* 0x040fe20000400000 */
[----:B------:R-:W-:Y:S01]  /*8560*/  FFMA R15, R41, R52, R15 ;  /* 0x00000034290f7223 */ /* 0x000fe2000000000f */
[--C-:B------:R-:W-:Y:S02]  /*8570*/  HADD2.F32 R57, -RZ, R64.reuse.H0_H0 ;  /* 0x20000040ff397230 */ /* 0x100fe40000004100 */
[C---:B------:R-:W-:Y:S01]  /*8580*/  FMUL R19, R38.reuse, R19 ;  /* 0x0000001326137220 */ /* 0x040fe20000400000 */
[----:B------:R-:W-:Y:S01]  /*8590*/  F2FP.F16.F32.PACK_AB R83, R11, R10 ;  /* 0x0000000a0b53723e */ /* 0x000fe200000000ff */
[C---:B------:R-:W-:Y:S01]  /*85a0*/  FFMA R12, R41.reuse, R53, R12 ;  /* 0x00000035290c7223 */ /* 0x040fe2000000000c */
[----:B------:R-:W-:Y:S02]  /*85b0*/  HADD2.F32 R58, -RZ, R64.H1_H1 ;  /* 0x30000040ff3a7230 */ /* 0x000fe40000004100 */
[C---:B------:R-:W-:Y:S01]  /*85c0*/  FMUL R16, R38.reuse, R20 ;  /* 0x0000001426107220 */ /* 0x040fe20000400000 */
[C---:B------:R-:W-:Y:S01]  /*85d0*/  FFMA R13, R41.reuse, R54, R13 ;  /* 0x00000036290d7223 */ /* 0x040fe2000000000d */
[----:B------:R1:W-:Y:S01]  /*85e0*/  STS.128 [R99+UR4], R80 ;  /* 0x0000005063007988 */ /* 0x0003e20008000c04 */
[--C-:B------:R-:W-:Y:S02]  /*85f0*/  HADD2.F32 R59, -RZ, R65.reuse.H0_H0 ;  /* 0x20000041ff3b7230 */ /* 0x100fe40000004100 */
[C---:B------:R-:W-:Y:S01]  /*8600*/  FMUL R17, R38.reuse, R21 ;  /* 0x0000001526117220 */ /* 0x040fe20000400000 */
[C---:B------:R-:W-:Y:S01]  /*8610*/  FFMA R14, R41.reuse, R55, R14 ;  /* 0x00000037290e7223 */ /* 0x040fe2000000000e */
[----:B------:R-:W-:Y:S02]  /*8620*/  HADD2.F32 R60, -RZ, R65.H1_H1 ;  /* 0x30000041ff3c7230 */ /* 0x000fe40000004100 */
[C---:B------:R-:W-:Y:S01]  /*8630*/  FMUL R18, R38.reuse, R22 ;  /* 0x0000001626127220 */ /* 0x040fe20000400000 */
[C---:B------:R-:W-:Y:S01]  /*8640*/  FFMA R19, R41.reuse, R56, R19 ;  /* 0x0000003829137223 */ /* 0x040fe20000000013 */
        /* <DEDUP_REMOVED lines=13> */
[----:B------:R-:W-:Y:S01]  /*8720*/  FMUL R27, R38, R27 ;  /* 0x0000001b261b7220 */ /* 0x000fe20000400000 */
[----:B------:R-:W-:Y:S01]  /*8730*/  F2FP.F16.F32.PACK_AB R100, R2, R0 ;  /* 0x000000000264723e */ /* 0x000fe200000000ff */
[----:B------:R-:W-:Y:S01]  /*8740*/  FFMA R20, R41, R61, R20 ;  /* 0x0000003d29147223 */ /* 0x000fe20000000014 */
[----:B------:R-:W-:Y:S01]  /*8750*/  F2FP.F16.F32.PACK_AB R101, R15, R3 ;  /* 0x000000030f65723e */ /* 0x000fe200000000ff */
[----:B------:R-:W-:Y:S01]  /*8760*/  HADD2.F32 R66, -RZ, R72.H1_H1 ;  /* 0x30000048ff427230 */ /* 0x000fe20000004100 */
[----:B------:R-:W-:Y:S01]  /*8770*/  F2FP.F16.F32.PACK_AB R102, R13, R12 ;  /* 0x0000000c0d66723e */ /* 0x000fe200000000ff */
[C---:B------:R-:W-:Y:S01]  /*8780*/  FMUL R24, R38.reuse, R28 ;  /* 0x0000001c26187220 */ /* 0x040fe20000400000 */
[----:B------:R-:W-:Y:S01]  /*8790*/  F2FP.F16.F32.PACK_AB R103, R19, R14 ;  /* 0x0000000e1367723e */ /* 0x000fe200000000ff */
[C---:B------:R-:W-:Y:S01]  /*87a0*/  FFMA R21, R41.reuse, R62, R21 ;  /* 0x0000003e29157223 */ /* 0x040fe20000000015 */
[--C-:B------:R-:W-:Y:S02]  /*87b0*/  HADD2.F32 R67, -RZ, R73.reuse.H0_H0 ;  /* 0x20000049ff437230 */ /* 0x100fe40000004100 */
[C---:B------:R-:W-:Y:S01]  /*87c0*/  FMUL R25, R38.reuse, R29 ;  /* 0x0000001d26197220 */ /* 0x040fe20000400000 */
[C---:B------:R-:W-:Y:S01]  /*87d0*/  FFMA R22, R41.reuse, R63, R22 ;  /* 0x0000003f29167223 */ /* 0x040fe20000000016 */
[----:B------:R1:W-:Y:S01]  /*87e0*/  STS.128 [R121+0x10], R100 ;  /* 0x0000106479007388 */ /* 0x0003e20000000c00 */
        /* <DEDUP_REMOVED lines=40> */
[----:B------:R-:W-:Y:S01]  /*8a70*/  R2UR UR11, R105 ;  /* 0x00000000690b72ca */ /* 0x000fe200000e0000 */
[----:B------:R-:W-:Y:S01]  /*8a80*/  UIADD3 UR9, UPT, UPT, UR41, 0x20, URZ ;  /* 0x0000002029097890 */ /* 0x000fe2000fffe0ff */
[----:B------:R-:W-:Y:S01]  /*8a90*/  R2UR UR12, R106 ;  /* 0x000000006a0c72ca */ /* 0x000fe200000e0000 */
[----:B------:R-:W-:Y:S02]  /*8aa0*/  UIADD3 UR8, UPT, UPT, UR49, 0x200, UR4 ;  /* 0x0000020031087890 */ /* 0x000fe4000fffe004 */
[----:B--2---:R-:W-:Y:S04]  /*8ab0*/  UIADD3 UR6, UP0, UPT, UR14, 0x680, URZ ;  /* 0x000006800e067890 */ /* 0x004fe8000ff1e0ff */
[----:B------:R-:W-:Y:S09]  /*8ac0*/  UIADD3.X UR7, UPT, UPT, URZ, UR15, URZ, UP0, !UPT ;  /* 0x0000000fff077290 */ /* 0x000ff200087fe4ff */
[----:B------:R2:W-:Y:S02]  /*8ad0*/  UTMASTG.4D.IM2COL [UR8], [UR6] ;  /* 0x00000008060073b5 */ /* 0x0005e40008058000 */
[----:B--2---:R0:W-:Y:S02]  /*8ae0*/  UTMACMDFLUSH ;  /* 0x00000000000079b7 */ /* 0x0041e40000000000 */
.L_x_134:
[----:B------:R-:W-:Y:S05]  /*8af0*/  BSYNC.RECONVERGENT B0 ;  /* 0x0000000000007941 */ /* 0x000fea0003800200 */
.L_x_133:
[----:B------:R-:W-:Y:S01]  /*8b00*/  UIADD3 UR4, UPT, UPT, UR42, 0x1, URZ ;  /* 0x000000012a047890 */ /* 0x000fe2000fffe0ff */
[----:B------:R-:W-:Y:S03]  /*8b10*/  BSSY.RECONVERGENT B0, `(.L_x_135) ;  /* 0x0000008000007945 */ /* 0x000fe60003800200 */
[----:B------:R-:W-:Y:S04]  /*8b20*/  UISETP.NE.AND UP0, UPT, UR4, 0x3, UPT ;  /* 0x000000030400788c */ /* 0x000fe8000bf05270 */
[----:B------:R-:W-:Y:S02]  /*8b30*/  UISETP.EQ.XOR UP1, UPT, UR40, 0x3, !UP0 ;  /* 0x000000032800788c */ /* 0x000fe4000c722a70 */
[----:B------:R-:W-:Y:S02]  /*8b40*/  USEL UR50, UR4, URZ, UP0 ;  /* 0x000000ff04327287 */ /* 0x000fe40008000000 */
[----:B------:R-:W-:Y:S04]  /*8b50*/  USEL UR5, URZ, 0x1, !UP1 ;  /* 0x00000001ff057887 */ /* 0x000fe8000c800000 */
[----:B------:R-:W-:Y:S01]  /*8b60*/  ULOP3.LUT UR55, UR55, UR5, URZ, 0x3c, !UPT ;  /* 0x0000000537377292 */ /* 0x000fe2000f8e3cff */
[----:B------:R-:W-:Y:S11]  /*8b70*/  @P0 BRA `(.L_x_136) ;  /* 0x0000000000040947 */ /* 0x000ff60003800000 */
[----:B------:R-:W-:Y:S04]  /*8b80*/  DEPBAR.LE SB0, 0x1 ;  /* 0x000080400000791a */ /* 0x000fe80000000000 */
.L_x_136:
[----:B------:R-:W-:Y:S05]  /*8b90*/  BSYNC.RECONVERGENT B0 ;  /* 0x0000000000007941 */ /* 0x000fea0003800200 */
.L_x_135:
[----:B------:R-:W-:Y:S01]  /*8ba0*/  BAR.SYNC.DEFER_BLOCKING 0x1, 0x80 ;  /* 0x0042000000007b1d */ /* 0x000fe20000010000 */
[----:B------:R-:W-:Y:S01]  /*8bb0*/  UISETP.NE.AND UP0, UPT, UR54, -0x2, UPT ;  /* 0xfffffffe3600788c */ /* 0x000fe2000bf05270 */
[----:B------:R-:W-:Y:S08]  /*8bc0*/  IADD3 R0, PT, PT, R36, 0x1, RZ ;  /* 0x0000000124007810 */ /* 0x000ff00007ffe0ff */
[----:B------:R-:W-:Y:S05]  /*8bd0*/  BRA.U !UP0, `(.L_x_137) ;  /* 0x0000000108287547 */ /* 0x000fea000b800000 */
[----:B------:R-:W2:Y:S01]  /*8be0*/  S2R R2, SR_CgaCtaId ;  /* 0x0000000000027919 */ /* 0x000ea20000008800 */
[----:B------:R-:W-:Y:S01]  /*8bf0*/  ISETP.NE.AND P0, PT, R111, RZ, PT ;  /* 0x000000ff6f00720c */ /* 0x000fe20003f05270 */
[----:B------:R-:W-:Y:S01]  /*8c00*/  IMAD.U32 R3, RZ, RZ, UR51 ;  /* 0x00000033ff037e24 */ /* 0x000fe2000f8e00ff */
[----:B------:R-:W-:Y:S04]  /*8c10*/  UIADD3 UR4, UPT, UPT, UR51, 0x1, URZ ;  /* 0x0000000133047890 */ /* 0x000fe8000fffe0ff */
[----:B------:R-:W-:Y:S04]  /*8c20*/  UISETP.NE.AND UP0, UPT, UR4, 0x3, UPT ;  /* 0x000000030400788c */ /* 0x000fe8000bf05270 */
[----:B------:R-:W-:Y:S03]  /*8c30*/  USEL UR51, UR4, URZ, UP0 ;  /* 0x000000ff04337287 */ /* 0x000fe60008000000 */
[----:B------:R-:W-:Y:S05]  /*8c40*/  @P0 LEA R3, R3, UR49, 0x3 ;  /* 0x0000003103030c11 */ /* 0x000fea000f8e18ff */
[----:B------:R-:W-:Y:S05]  /*8c50*/  @P0 VIADD R3, R3, 0x158 ;  /* 0x0000015803030836 */ /* 0x000fea0000000000 */
[----:B--2---:R-:W-:Y:S04]  /*8c60*/  @P0 PRMT R2, R2, 0x654, R3 ;  /* 0x0000065402020816 */ /* 0x004fe80000000003 */
[----:B------:R2:W-:Y:S03]  /*8c70*/  @P0 SYNCS.ARRIVE.TRANS64.RED.A1T0 RZ, [R2+URZ], RZ ;  /* 0x000000ff02ff09a7 */ /* 0x0005e600081004ff */
.L_x_137:
[----:B------:R-:W-:Y:S01]  /*8c80*/  R2UR UR6, R110 ;  /* 0x000000006e0672ca */ /* 0x000fe200000e0000 */
[----:B------:R-:W-:Y:S01]  /*8c90*/  UIADD3 UR54, UPT, UPT, UR54, 0x2, URZ ;  /* 0x0000000236367890 */ /* 0x000fe2000fffe0ff */
[----:B------:R-:W-:Y:S02]  /*8ca0*/  R2UR UR5, R93 ;  /* 0x000000005d0572ca */ /* 0x000fe400000e0000 */
[----:B------:R-:W-:Y:S02]  /*8cb0*/  R2UR UR4, R94 ;  /* 0x000000005e0472ca */ /* 0x000fe400000e0000 */
[----:B------:R-:W-:Y:S02]  /*8cc0*/  R2UR UR53, R104 ;  /* 0x00000000683572ca */ /* 0x000fe400000e0000 */
[----:B------:R-:W-:Y:S02]  /*8cd0*/  ISETP.NE.AND P0, PT, R0, 0x2, PT ;  /* 0x000000020000780c */ /* 0x000fe40003f05270 */
[----:B------:R-:W-:Y:S02]  /*8ce0*/  LOP3.LUT R84, R84, 0x1, RZ, 0x3c, !PT ;  /* 0x0000000154547812 */ /* 0x000fe400078e3cff */
[----:B--2---:R-:W-:Y:S01]  /*8cf0*/  SEL R2, RZ, 0x1, P0 ;  /* 0x00000001ff027807 */ /* 0x004fe20000000000 */
[----:B------:R-:W-:Y:S01]  /*8d00*/  UISETP.NE.AND UP0, UPT, UR6, URZ, UPT ;  /* 0x000000ff0600728c */ /* 0x000fe2000bf05270 */
[----:B------:R-:W-:Y:S01]  /*8d10*/  SEL R36, R0, RZ, P0 ;  /* 0x000000ff00247207 */ /* 0x000fe20000000000 */
[----:B------:R-:W-:Y:S01]  /*8d20*/  UIADD3 UR28, UPT, UPT, UR36, UR5, URZ ;  /* 0x00000005241c7290 */ /* 0x000fe2000fffe0ff */
[----:B------:R-:W-:Y:S01]  /*8d30*/  LOP3.LUT R85, R85, R2, RZ, 0x3c, !PT ;  /* 0x0000000255557212 */ /* 0x000fe200078e3cff */
[----:B------:R-:W-:Y:S05]  /*8d40*/  UIADD3 UR52, UPT, UPT, UR37, UR4, URZ ;  /* 0x0000000425347290 */ /* 0x000fea000fffe0ff */
[----:B------:R-:W-:Y:S07]  /*8d50*/  BRA.U UP0, `(.L_x_138) ;  /* 0xffffffd500387547 */ /* 0x000fee000b83ffff */
[----:B------:R-:W-:-:S13]  /*8d60*/  R2UR UR4, R95 ;  /* 0x000000005f0472ca */ /* 0x000fda00000e0000 */
[----:B------:R-:W-:-:S09]  /*8d70*/  UISETP.NE.AND UP0, UPT, UR4, URZ, UPT ;  /* 0x000000ff0400728c */ /* 0x000fd2000bf05270 */
[----:B------:R-:W-:Y:S05]  /*8d80*/  BRA.U !UP0, `(.L_x_139) ;  /* 0x0000000108487547 */ /* 0x000fea000b800000 */
[----:B------:R-:W2:Y:S02]  /*8d90*/  LDCU.64 UR4, c[0x0][0x890] ;  /* 0x00011200ff0477ac */ /* 0x000ea40008000a00 */
[----:B--2---:R-:W-:-:S04]  /*8da0*/  UISETP.NE.U32.AND UP0, UPT, UR4, URZ, UPT ;  /* 0x000000ff0400728c */ /* 0x004fc8000bf05070 */
[----:B------:R-:W-:-:S09]  /*8db0*/  UISETP.NE.AND.EX UP0, UPT, UR5, URZ, UPT, UP0 ;  /* 0x000000ff0500728c */ /* 0x000fd2000bf05300 */
[----:B------:R-:W-:Y:S05]  /*8dc0*/  BRA.U UP0, `(.L_x_140) ;  /* 0x00000001000c7547 */ /* 0x000fea000b800000 */
[----:B------:R-:W-:-:S13]  /*8dd0*/  FSETP.NEU.AND P0, PT, R41, RZ, PT ;  /* 0x000000ff2900720b */ /* 0x000fda0003f0d000 */
[----:B------:R-:W-:Y:S05]  /*8de0*/  @!P0 EXIT ;  /* 0x000000000000894d */ /* 0x000fea0003800000 */
[----:B------:R-:W-:Y:S05]  /*8df0*/  BRA `(.L_x_139) ;  /* 0x00000000002c7947 */ /* 0x000fea0003800000 */
.L_x_140:
[----:B------:R-:W-:Y:S01]  /*8e00*/  ISETP.NE.AND P0, PT, R109, RZ, PT ;  /* 0x000000ff6d00720c */ /* 0x000fe20003f05270 */
[----:B------:R-:W-:-:S12]  /*8e10*/  BSSY.RECONVERGENT B0, `(.L_x_139) ;  /* 0x0000009000007945 */ /* 0x000fd80003800200 */
[----:B------:R-:W-:Y:S05]  /*8e20*/  @P0 BRA `(.L_x_141) ;  /* 0x0000000000140947 */ /* 0x000fea0003800000 */
[----:B------:R-:W2:Y:S02]  /*8e30*/  LDCU.64 UR4, c[0x0][0x888] ;  /* 0x00011100ff0477ac */ /* 0x000ea40008000a00 */
[----:B--2---:R-:W-:-:S04]  /*8e40*/  ISETP.NE.U32.AND P0, PT, RZ, UR4, PT ;  /* 0x00000004ff007c0c */ /* 0x004fc8000bf05070 */
[----:B------:R-:W-:-:S13]  /*8e50*/  ISETP.NE.AND.EX P0, PT, RZ, UR5, PT, P0 ;  /* 0x00000005ff007c0c */ /* 0x000fda000bf05300 */
[----:B------:R-:W-:Y:S05]  /*8e60*/  @!P0 EXIT ;  /* 0x000000000000894d */ /* 0x000fea0003800000 */
[----:B------:R-:W-:Y:S05]  /*8e70*/  BRA `(.L_x_142) ;  /* 0x0000000000087947 */ /* 0x000fea0003800000 */
.L_x_141:
[----:B------:R-:W-:-:S13]  /*8e80*/  FSETP.NEU.AND P0, PT, R41, RZ, PT ;  /* 0x000000ff2900720b */ /* 0x000fda0003f0d000 */
[----:B------:R-:W-:Y:S05]  /*8e90*/  @!P0 EXIT ;  /* 0x000000000000894d */ /* 0x000fea0003800000 */
.L_x_142:
[----:B------:R-:W-:Y:S05]  /*8ea0*/  BSYNC.RECONVERGENT B0 ;  /* 0x0000000000007941 */ /* 0x000fea0003800200 */
.L_x_139:
[----:B------:R-:W2:Y:S01]  /*8eb0*/  S2UR UR5, SR_CgaCtaId ;  /* 0x00000000000579c3 */ /* 0x000ea20000008800 */
[----:B------:R-:W-:Y:S01]  /*8ec0*/  ULEA UR4, UR51, UR49, 0x3 ;  /* 0x0000003133047291 */ /* 0x000fe2000f8e18ff */
[----:B------:R-:W-:-:S04]  /*8ed0*/  DEPBAR.LE SB0, 0x0 ;  /* 0x000080000000791a */ /* 0x000fc80000000000 */
[----:B------:R-:W-:-:S04]  /*8ee0*/  UIADD3 UR4, UPT, UPT, UR4, 0x158, URZ ;  /* 0x0000015804047890 */ /* 0x000fc8000fffe0ff */
[----:B--2---:R-:W-:-:S09]  /*8ef0*/  UPRMT UR4, UR5, 0x654, UR4 ;  /* 0x0000065405047896 */ /* 0x004fd20008000004 */
[----:B------:R-:W-:Y:S01]  /*8f00*/  SYNCS.ARRIVE.TRANS64.RED.A1T0 RZ, [UR4], RZ ;  /* 0x000000ffffff79a7 */ /* 0x000fe20008100404 */
[----:B------:R-:W-:Y:S05]  /*8f10*/  EXIT ;  /* 0x000000000000794d */ /* 0x000fea0003800000 */
.L_x_25:
[----:B------:R-:W-:Y:S07]  /*8f20*/  MOV R0, UR17 ;  /* 0x0000001100007c02 */ /* 0x000fee0008000f00 */
.L_x_143:
[----:B-1----:R1:W2:Y:S02]  /*8f30*/  SYNCS.PHASECHK.TRANS64.TRYWAIT P0, [R0+URZ+0xa0], R5 ;  /* 0x0000a005000075a7 */ /* 0x0022a400080011ff */
[----:B--2---:R-:W-:Y:S05]  /*8f40*/  @!P0 NANOSLEEP.SYNCS 0x989680 ;  /* 0x009896800000895d */ /* 0x004fea0003900000 */
[----:B------:R-:W2:Y:S02]  /*8f50*/  @!P0 SYNCS.PHASECHK.TRANS64 P0, [R0+URZ+0xa0], R5 ;  /* 0x0000a005000085a7 */ /* 0x000ea400080010ff */
[----:B--2---:R-:W-:Y:S05]  /*8f60*/  @!P0 BRA `(.L_x_143) ;  /* 0xfffffffc00f08947 */ /* 0x004fea000383ffff */
[----:B------:R-:W-:Y:S05]  /*8f70*/  BRA `(.L_x_24) ;  /* 0xffffff8c00647947 */ /* 0x000fea000383ffff */
.L_x_32:
[----:B------:R-:W-:Y:S07]  /*8f80*/  MOV R0, UR17 ;  /* 0x0000001100007c02 */ /* 0x000fee0008000f00 */
.L_x_144:
[----:B-1----:R1:W2:Y:S02]  /*8f90*/  SYNCS.PHASECHK.TRANS64.TRYWAIT P0, [R0+URZ+0xa0], R5 ;  /* 0x0000a005000075a7 */ /* 0x0022a400080011ff */
[----:B--2---:R-:W-:Y:S05]  /*8fa0*/  @!P0 NANOSLEEP.SYNCS 0x989680 ;  /* 0x009896800000895d */ /* 0x004fea0003900000 */
[----:B------:R-:W2:Y:S02]  /*8fb0*/  @!P0 SYNCS.PHASECHK.TRANS64 P0, [R0+URZ+0xa0], R5 ;  /* 0x0000a005000085a7 */ /* 0x000ea400080010ff */
[----:B--2---:R-:W-:Y:S05]  /*8fc0*/  @!P0 BRA `(.L_x_144) ;  /* 0xfffffffc00f08947 */ /* 0x004fea000383ffff */
[----:B------:R-:W-:Y:S05]  /*8fd0*/  BRA `(.L_x_31) ;  /* 0xffffff9000c07947 */ /* 0x000fea000383ffff */
.L_x_37:
[----:B------:R-:W-:-:S07]  /*8fe0*/  MOV R0, UR25 ;  /* 0x0000001900007c02 */ /* 0x000fce0008000f00 */
.L_x_145:
[----:B-1----:R1:W2:Y:S02]  /*8ff0*/  SYNCS.PHASECHK.TRANS64.TRYWAIT P0, [R0+URZ+0x180], R3 ;  /* 0x00018003000075a7 */ /* 0x0022a400080011ff */
[----:B--2---:R-:W-:Y:S05]  /*9000*/  @!P0 NANOSLEEP.SYNCS 0x989680 ;  /* 0x009896800000895d */ /* 0x004fea0003900000 */
[----:B------:R-:W2:Y:S02]  /*9010*/  @!P0 SYNCS.PHASECHK.TRANS64 P0, [R0+URZ+0x180], R3 ;  /* 0x00018003000085a7 */ /* 0x000ea400080010ff */
[----:B--2---:R-:W-:Y:S05]  /*9020*/  @!P0 BRA `(.L_x_145) ;  /* 0xfffffffc00f08947 */ /* 0x004fea000383ffff */
[----:B------:R-:W-:Y:S05]  /*9030*/  BRA `(.L_x_146) ;  /* 0xffffff94008c7947 */ /* 0x000fea000383ffff */
.L_x_41:
[----:B------:R-:W-:-:S07]  /*9040*/  MOV R0, UR4 ;  /* 0x0000000400007c02 */ /* 0x000fce0008000f00 */
.L_x_147:
[----:B-1----:R1:W2:Y:S02]  /*9050*/  SYNCS.PHASECHK.TRANS64.TRYWAIT P0, [R0+URZ], R3 ;  /* 0x00000003000075a7 */ /* 0x0022a400080011ff */
[----:B--2---:R-:W-:Y:S05]  /*9060*/  @!P0 NANOSLEEP.SYNCS 0x989680 ;  /* 0x009896800000895d */ /* 0x004fea0003900000 */
[----:B------:R-:W2:Y:S02]  /*9070*/  @!P0 SYNCS.PHASECHK.TRANS64 P0, [R0+URZ], R3 ;  /* 0x00000003000085a7 */ /* 0x000ea400080010ff */
[----:B--2---:R-:W-:Y:S05]  /*9080*/  @!P0 BRA `(.L_x_147) ;  /* 0xfffffffc00f08947 */ /* 0x004fea000383ffff */
[----:B------:R-:W-:Y:S05]  /*9090*/  BRA `(.L_x_148) ;  /* 0xffffff9c00247947 */ /* 0x000fea000383ffff */
.L_x_42:
[----:B------:R-:W-:-:S07]  /*90a0*/  MOV R0, UR5 ;  /* 0x0000000500007c02 */ /* 0x000fce0008000f00 */
.L_x_149:
[----:B-1----:R1:W2:Y:S02]  /*90b0*/  SYNCS.PHASECHK.TRANS64.TRYWAIT P0, [R0+URZ], R3 ;  /* 0x00000003000075a7 */ /* 0x0022a400080011ff */
[----:B--2---:R-:W-:Y:S05]  /*90c0*/  @!P0 NANOSLEEP.SYNCS 0x989680 ;  /* 0x009896800000895d */ /* 0x004fea0003900000 */
[----:B------:R-:W2:Y:S02]  /*90d0*/  @!P0 SYNCS.PHASECHK.TRANS64 P0, [R0+URZ], R3 ;  /* 0x00000003000085a7 */ /* 0x000ea400080010ff */
[----:B--2---:R-:W-:Y:S05]  /*90e0*/  @!P0 BRA `(.L_x_149) ;  /* 0xfffffffc00f08947 */ /* 0x004fea000383ffff */
[----:B------:R-:W-:Y:S05]  /*90f0*/  BRA `(.L_x_150) ;  /* 0xffffff9c00347947 */ /* 0x000fea000383ffff */
.L_x_43:
[----:B------:R-:W-:-:S07]  /*9100*/  MOV R0, UR5 ;  /* 0x0000000500007c02 */ /* 0x000fce0008000f00 */
.L_x_151:
[----:B-1----:R1:W2:Y:S02]  /*9110*/  SYNCS.PHASECHK.TRANS64.TRYWAIT P0, [R0+URZ], R3 ;  /* 0x00000003000075a7 */ /* 0x0022a400080011ff */
[----:B--2---:R-:W-:Y:S05]  /*9120*/  @!P0 NANOSLEEP.SYNCS 0x989680 ;  /* 0x009896800000895d */ /* 0x004fea0003900000 */
[----:B------:R-:W2:Y:S02]  /*9130*/  @!P0 SYNCS.PHASECHK.TRANS64 P0, [R0+URZ], R3 ;  /* 0x00000003000085a7 */ /* 0x000ea400080010ff */
[----:B--2---:R-:W-:Y:S05]  /*9140*/  @!P0 BRA `(.L_x_151) ;  /* 0xfffffffc00f08947 */ /* 0x004fea000383ffff */
[----:B------:R-:W-:Y:S05]  /*9150*/  BRA `(.L_x_152) ;  /* 0xffffff9c00447947 */ /* 0x000fea000383ffff */
.L_x_44:
[----:B------:R-:W-:-:S07]  /*9160*/  MOV R0, UR5 ;  /* 0x0000000500007c02 */ /* 0x000fce0008000f00 */
.L_x_153:
[----:B-1----:R1:W2:Y:S02]  /*9170*/  SYNCS.PHASECHK.TRANS64.TRYWAIT P0, [R0+URZ], R3 ;  /* 0x00000003000075a7 */ /* 0x0022a400080011ff */
[----:B--2---:R-:W-:Y:S05]  /*9180*/  @!P0 NANOSLEEP.SYNCS 0x989680 ;  /* 0x009896800000895d */ /* 0x004fea0003900000 */
[----:B------:R-:W2:Y:S02]  /*9190*/  @!P0 SYNCS.PHASECHK.TRANS64 P0, [R0+URZ], R3 ;  /* 0x00000003000085a7 */ /* 0x000ea400080010ff */
[----:B--2---:R-:W-:Y:S05]  /*91a0*/  @!P0 BRA `(.L_x_153) ;  /* 0xfffffffc00f08947 */ /* 0x004fea000383ffff */
[----:B------:R-:W-:Y:S05]  /*91b0*/  BRA `(.L_x_154) ;  /* 0xffffff9c00547947 */ /* 0x000fea000383ffff */
.L_x_45:
[----:B------:R-:W-:-:S07]  /*91c0*/  MOV R0, UR5 ;  /* 0x0000000500007c02 */ /* 0x000fce0008000f00 */
.L_x_155:
[----:B-1----:R1:W2:Y:S02]  /*91d0*/  SYNCS.PHASECHK.TRANS64.TRYWAIT P0, [R0+URZ], R3 ;  /* 0x00000003000075a7 */ /* 0x0022a400080011ff */
[----:B--2---:R-:W-:Y:S05]  /*91e0*/  @!P0 NANOSLEEP.SYNCS 0x989680 ;  /* 0x009896800000895d */ /* 0x004fea0003900000 */
[----:B------:R-:W2:Y:S02]  /*91f0*/  @!P0 SYNCS.PHASECHK.TRANS64 P0, [R0+URZ], R3 ;  /* 0x00000003000085a7 */ /* 0x000ea400080010ff */
[----:B--2---:R-:W-:Y:S05]  /*9200*/  @!P0 BRA `(.L_x_155) ;  /* 0xfffffffc00f08947 */ /* 0x004fea000383ffff */
[----:B------:R-:W-:Y:S05]  /*9210*/  BRA `(.L_x_156) ;  /* 0xffffff9c00647947 */ /* 0x000fea000383ffff */
.L_x_46:
[----:B------:R-:W-:-:S07]  /*9220*/  MOV R0, UR5 ;  /* 0x0000000500007c02 */ /* 0x000fce0008000f00 */
.L_x_157:
[----:B-1----:R1:W2:Y:S02]  /*9230*/  SYNCS.PHASECHK.TRANS64.TRYWAIT P0, [R0+URZ], R3 ;  /* 0x00000003000075a7 */ /* 0x0022a400080011ff */
[----:B--2---:R-:W-:Y:S05]  /*9240*/  @!P0 NANOSLEEP.SYNCS 0x989680 ;  /* 0x009896800000895d */ /* 0x004fea0003900000 */
[----:B------:R-:W2:Y:S02]  /*9250*/  @!P0 SYNCS.PHASECHK.TRANS64 P0, [R0+URZ], R3 ;  /* 0x00000003000085a7 */ /* 0x000ea400080010ff */
[----:B--2---:R-:W-:Y:S05]  /*9260*/  @!P0 BRA `(.L_x_157) ;  /* 0xfffffffc00f08947 */ /* 0x004fea000383ffff */
[----:B------:R-:W-:Y:S05]  /*9270*/  BRA `(.L_x_158) ;  /* 0xffffff9c00747947 */ /* 0x000fea000383ffff */
.L_x_47:
[----:B------:R-:W-:-:S07]  /*9280*/  MOV R0, UR5 ;  /* 0x0000000500007c02 */ /* 0x000fce0008000f00 */
.L_x_159:
[----:B-1----:R1:W2:Y:S02]  /*9290*/  SYNCS.PHASECHK.TRANS64.TRYWAIT P0, [R0+URZ], R3 ;  /* 0x00000003000075a7 */ /* 0x0022a400080011ff */
[----:B--2---:R-:W-:Y:S05]  /*92a0*/  @!P0 NANOSLEEP.SYNCS 0x989680 ;  /* 0x009896800000895d */ /* 0x004fea0003900000 */
[----:B------:R-:W2:Y:S02]  /*92b0*/  @!P0 SYNCS.PHASECHK.TRANS64 P0, [R0+URZ], R3 ;  /* 0x00000003000085a7 */ /* 0x000ea400080010ff */
[----:B--2---:R-:W-:Y:S05]  /*92c0*/  @!P0 BRA `(.L_x_159) ;  /* 0xfffffffc00f08947 */ /* 0x004fea000383ffff */
[----:B------:R-:W-:Y:S05]  /*92d0*/  BRA `(.L_x_160) ;  /* 0xffffff9c00847947 */ /* 0x000fea000383ffff */
.L_x_48:
[----:B------:R-:W-:-:S07]  /*92e0*/  MOV R0, UR5 ;  /* 0x0000000500007c02 */ /* 0x000fce0008000f00 */
.L_x_161:
[----:B-1----:R1:W2:Y:S02]  /*92f0*/  SYNCS.PHASECHK.TRANS64.TRYWAIT P0, [R0+URZ], R3 ;  /* 0x00000003000075a7 */ /* 0x0022a400080011ff */
[----:B--2---:R-:W-:Y:S05]  /*9300*/  @!P0 NANOSLEEP.SYNCS 0x989680 ;  /* 0x009896800000895d */ /* 0x004fea0003900000 */
[----:B------:R-:W2:Y:S02]  /*9310*/  @!P0 SYNCS.PHASECHK.TRANS64 P0, [R0+URZ], R3 ;  /* 0x00000003000085a7 */ /* 0x000ea400080010ff */
[----:B--2---:R-:W-:Y:S05]  /*9320*/  @!P0 BRA `(.L_x_161) ;  /* 0xfffffffc00f08947 */ /* 0x004fea000383ffff */
[----:B------:R-:W-:Y:S05]  /*9330*/  BRA `(.L_x_162) ;  /* 0xffffff9c00947947 */ /* 0x000fea000383ffff */
.L_x_49:
[----:B------:R-:W-:-:S07]  /*9340*/  MOV R0, UR5 ;  /* 0x0000000500007c02 */ /* 0x000fce0008000f00 */
.L_x_163:
[----:B-1----:R1:W2:Y:S02]  /*9350*/  SYNCS.PHASECHK.TRANS64.TRYWAIT P0, [R0+URZ], R3 ;  /* 0x00000003000075a7 */ /* 0x0022a400080011ff */
[----:B--2---:R-:W-:Y:S05]  /*9360*/  @!P0 NANOSLEEP.SYNCS 0x989680 ;  /* 0x009896800000895d */ /* 0x004fea0003900000 */
[----:B------:R-:W2:Y:S02]  /*9370*/  @!P0 SYNCS.PHASECHK.TRANS64 P0, [R0+URZ], R3 ;  /* 0x00000003000085a7 */ /* 0x000ea400080010ff */
[----:B--2---:R-:W-:Y:S05]  /*9380*/  @!P0 BRA `(.L_x_163) ;  /* 0xfffffffc00f08947 */ /* 0x004fea000383ffff */
[----:B------:R-:W-:Y:S05]  /*9390*/  BRA `(.L_x_164) ;  /* 0xffffff9c00a47947 */ /* 0x000fea000383ffff */
.L_x_50:
[----:B------:R-:W-:-:S07]  /*93a0*/  MOV R0, UR5 ;  /* 0x0000000500007c02 */ /* 0x000fce0008000f00 */
.L_x_165:
[----:B-1----:R1:W2:Y:S02]  /*93b0*/  SYNCS.PHASECHK.TRANS64.TRYWAIT P0, [R0+URZ], R3 ;  /* 0x00000003000075a7 */ /* 0x0022a400080011ff */
[----:B--2---:R-:W-:Y:S05]  /*93c0*/  @!P0 NANOSLEEP.SYNCS 0x989680 ;  /* 0x009896800000895d */ /* 0x004fea0003900000 */
[----:B------:R-:W2:Y:S02]  /*93d0*/  @!P0 SYNCS.PHASECHK.TRANS64 P0, [R0+URZ], R3 ;  /* 0x00000003000085a7 */ /* 0x000ea400080010ff */
[----:B--2---:R-:W-:Y:S05]  /*93e0*/  @!P0 BRA `(.L_x_165) ;  /* 0xfffffffc00f08947 */ /* 0x004fea000383ffff */
[----:B------:R-:W-:Y:S05]  /*93f0*/  BRA `(.L_x_166) ;  /* 0xffffff9c00b47947 */ /* 0x000fea000383ffff */
.L_x_51:
[----:B------:R-:W-:-:S07]  /*9400*/  MOV R0, UR5 ;  /* 0x0000000500007c02 */ /* 0x000fce0008000f00 */
.L_x_167:
[----:B-1----:R1:W2:Y:S02]  /*9410*/  SYNCS.PHASECHK.TRANS64.TRYWAIT P0, [R0+URZ], R3 ;  /* 0x00000003000075a7 */ /* 0x0022a400080011ff */
[----:B--2---:R-:W-:Y:S05]  /*9420*/  @!P0 NANOSLEEP.SYNCS 0x989680 ;  /* 0x009896800000895d */ /* 0x004fea0003900000 */
[----:B------:R-:W2:Y:S02]  /*9430*/  @!P0 SYNCS.PHASECHK.TRANS64 P0, [R0+URZ], R3 ;  /* 0x00000003000085a7 */ /* 0x000ea400080010ff */
[----:B--2---:R-:W-:Y:S05]  /*9440*/  @!P0 BRA `(.L_x_167) ;  /* 0xfffffffc00f08947 */ /* 0x004fea000383ffff */
[----:B------:R-:W-:Y:S05]  /*9450*/  BRA `(.L_x_168) ;  /* 0xffffff9c00c47947 */ /* 0x000fea000383ffff */
.L_x_52:
[----:B------:R-:W-:-:S07]  /*9460*/  MOV R0, UR5 ;  /* 0x0000000500007c02 */ /* 0x000fce0008000f00 */
.L_x_169:
[----:B-1----:R1:W2:Y:S02]  /*9470*/  SYNCS.PHASECHK.TRANS64.TRYWAIT P0, [R0+URZ], R3 ;  /* 0x00000003000075a7 */ /* 0x0022a400080011ff */
[----:B--2---:R-:W-:Y:S05]  /*9480*/  @!P0 NANOSLEEP.SYNCS 0x989680 ;  /* 0x009896800000895d */ /* 0x004fea0003900000 */
[----:B------:R-:W2:Y:S02]  /*9490*/  @!P0 SYNCS.PHASECHK.TRANS64 P0, [R0+URZ], R3 ;  /* 0x00000003000085a7 */ /* 0x000ea400080010ff */
[----:B--2---:R-:W-:Y:S05]  /*94a0*/  @!P0 BRA `(.L_x_169) ;  /* 0xfffffffc00f08947 */ /* 0x004fea000383ffff */
[----:B------:R-:W-:Y:S05]  /*94b0*/  BRA `(.L_x_170) ;  /* 0xffffff9c00d47947 */ /* 0x000fea000383ffff */
.L_x_53:
[----:B------:R-:W-:-:S07]  /*94c0*/  MOV R0, UR5 ;  /* 0x0000000500007c02 */ /* 0x000fce0008000f00 */
.L_x_171:
[----:B-1----:R1:W2:Y:S02]  /*94d0*/  SYNCS.PHASECHK.TRANS64.TRYWAIT P0, [R0+URZ], R3 ;  /* 0x00000003000075a7 */ /* 0x0022a400080011ff */
[----:B--2---:R-:W-:Y:S05]  /*94e0*/  @!P0 NANOSLEEP.SYNCS 0x989680 ;  /* 0x009896800000895d */ /* 0x004fea0003900000 */
[----:B------:R-:W2:Y:S02]  /*94f0*/  @!P0 SYNCS.PHASECHK.TRANS64 P0, [R0+URZ], R3 ;  /* 0x00000003000085a7 */ /* 0x000ea400080010ff */
[----:B--2---:R-:W-:Y:S05]  /*9500*/  @!P0 BRA `(.L_x_171) ;  /* 0xfffffffc00f08947 */ /* 0x004fea000383ffff */
[----:B------:R-:W-:Y:S05]  /*9510*/  BRA `(.L_x_172) ;  /* 0xffffff9c00e47947 */ /* 0x000fea000383ffff */
.L_x_54:
[----:B------:R-:W-:-:S07]  /*9520*/  MOV R0, UR5 ;  /* 0x0000000500007c02 */ /* 0x000fce0008000f00 */
.L_x_173:
[----:B-1----:R1:W2:Y:S02]  /*9530*/  SYNCS.PHASECHK.TRANS64.TRYWAIT P0, [R0+URZ], R3 ;  /* 0x00000003000075a7 */ /* 0x0022a400080011ff */
[----:B--2---:R-:W-:Y:S05]  /*9540*/  @!P0 NANOSLEEP.SYNCS 0x989680 ;  /* 0x009896800000895d */ /* 0x004fea0003900000 */
[----:B------:R-:W2:Y:S02]  /*9550*/  @!P0 SYNCS.PHASECHK.TRANS64 P0, [R0+URZ], R3 ;  /* 0x00000003000085a7 */ /* 0x000ea400080010ff */
[----:B--2---:R-:W-:Y:S05]  /*9560*/  @!P0 BRA `(.L_x_173) ;  /* 0xfffffffc00f08947 */ /* 0x004fea000383ffff */
[----:B------:R-:W-:Y:S05]  /*9570*/  BRA `(.L_x_174) ;  /* 0xffffff9c00f47947 */ /* 0x000fea000383ffff */
.L_x_55:
[----:B------:R-:W-:-:S07]  /*9580*/  MOV R0, UR5 ;  /* 0x0000000500007c02 */ /* 0x000fce0008000f00 */
.L_x_175:
[----:B-1----:R1:W2:Y:S02]  /*9590*/  SYNCS.PHASECHK.TRANS64.TRYWAIT P0, [R0+URZ], R3 ;  /* 0x00000003000075a7 */ /* 0x0022a400080011ff */
[----:B--2---:R-:W-:Y:S05]  /*95a0*/  @!P0 NANOSLEEP.SYNCS 0x989680 ;  /* 0x009896800000895d */ /* 0x004fea0003900000 */
[----:B------:R-:W2:Y:S02]  /*95b0*/  @!P0 SYNCS.PHASECHK.TRANS64 P0, [R0+URZ], R3 ;  /* 0x00000003000085a7 */ /* 0x000ea400080010ff */
[----:B--2---:R-:W-:Y:S05]  /*95c0*/  @!P0 BRA `(.L_x_175) ;  /* 0xfffffffc00f08947 */ /* 0x004fea000383ffff */
[----:B------:R-:W-:Y:S05]  /*95d0*/  BRA `(.L_x_176) ;  /* 0xffffffa000047947 */ /* 0x000fea000383ffff */
.L_x_56:
[----:B------:R-:W-:-:S07]  /*95e0*/  MOV R0, UR5 ;  /* 0x0000000500007c02 */ /* 0x000fce0008000f00 */
.L_x_177:
[----:B-1----:R1:W2:Y:S02]  /*95f0*/  SYNCS.PHASECHK.TRANS64.TRYWAIT P0, [R0+URZ], R3 ;  /* 0x00000003000075a7 */ /* 0x0022a400080011ff */
[----:B--2---:R-:W-:Y:S05]  /*9600*/  @!P0 NANOSLEEP.SYNCS 0x989680 ;  /* 0x009896800000895d */ /* 0x004fea0003900000 */
[----:B------:R-:W2:Y:S02]  /*9610*/  @!P0 SYNCS.PHASECHK.TRANS64 P0, [R0+URZ], R3 ;  /* 0x00000003000085a7 */ /* 0x000ea400080010ff */
[----:B--2---:R-:W-:Y:S05]  /*9620*/  @!P0 BRA `(.L_x_177) ;  /* 0xfffffffc00f08947 */ /* 0x004fea000383ffff */
[----:B------:R-:W-:Y:S05]  /*9630*/  BRA `(.L_x_178) ;  /* 0xffffffa000147947 */ /* 0x000fea000383ffff */
.L_x_57:
[----:B------:R-:W-:-:S07]  /*9640*/  MOV R0, UR5 ;  /* 0x0000000500007c02 */ /* 0x000fce0008000f00 */
.L_x_179:
[----:B-1----:R1:W2:Y:S02]  /*9650*/  SYNCS.PHASECHK.TRANS64.TRYWAIT P0, [R0+URZ], R3 ;  /* 0x00000003000075a7 */ /* 0x0022a400080011ff */
[----:B--2---:R-:W-:Y:S05]  /*9660*/  @!P0 NANOSLEEP.SYNCS 0x989680 ;  /* 0x009896800000895d */ /* 0x004fea0003900000 */
[----:B------:R-:W2:Y:S02]  /*9670*/  @!P0 SYNCS.PHASECHK.TRANS64 P0, [R0+URZ], R3 ;  /* 0x00000003000085a7 */ /* 0x000ea400080010ff */
[----:B--2---:R-:W-:Y:S05]  /*9680*/  @!P0 BRA `(.L_x_179) ;  /* 0xfffffffc00f08947 */ /* 0x004fea000383ffff */
[----:B------:R-:W-:Y:S05]  /*9690*/  BRA `(.L_x_180) ;  /* 0xffffffa000247947 */ /* 0x000fea000383ffff */
.L_x_58:
[----:B------:R-:W-:-:S07]  /*96a0*/  MOV R0, UR5 ;  /* 0x0000000500007c02 */ /* 0x000fce0008000f00 */
.L_x_181:
[----:B-1----:R1:W2:Y:S02]  /*96b0*/  SYNCS.PHASECHK.TRANS64.TRYWAIT P0, [R0+URZ], R3 ;  /* 0x00000003000075a7 */ /* 0x0022a400080011ff */
[----:B--2---:R-:W-:Y:S05]  /*96c0*/  @!P0 NANOSLEEP.SYNCS 0x989680 ;  /* 0x009896800000895d */ /* 0x004fea0003900000 */
[----:B------:R-:W2:Y:S02]  /*96d0*/  @!P0 SYNCS.PHASECHK.TRANS64 P0, [R0+URZ], R3 ;  /* 0x00000003000085a7 */ /* 0x000ea400080010ff */
[----:B--2---:R-:W-:Y:S05]  /*96e0*/  @!P0 BRA `(.L_x_181) ;  /* 0xfffffffc00f08947 */ /* 0x004fea000383ffff */
[----:B------:R-:W-:Y:S05]  /*96f0*/  BRA `(.L_x_182) ;  /* 0xffffffa000347947 */ /* 0x000fea000383ffff */
.L_x_59:
[----:B------:R-:W-:-:S07]  /*9700*/  MOV R0, UR5 ;  /* 0x0000000500007c02 */ /* 0x000fce0008000f00 */
.L_x_183:
[----:B-1----:R1:W2:Y:S02]  /*9710*/  SYNCS.PHASECHK.TRANS64.TRYWAIT P0, [R0+URZ], R3 ;  /* 0x00000003000075a7 */ /* 0x0022a400080011ff */
[----:B--2---:R-:W-:Y:S05]  /*9720*/  @!P0 NANOSLEEP.SYNCS 0x989680 ;  /* 0x009896800000895d */ /* 0x004fea0003900000 */
[----:B------:R-:W2:Y:S02]  /*9730*/  @!P0 SYNCS.PHASECHK.TRANS64 P0, [R0+URZ], R3 ;  /* 0x00000003000085a7 */ /* 0x000ea400080010ff */
[----:B--2---:R-:W-:Y:S05]  /*9740*/  @!P0 BRA `(.L_x_183) ;  /* 0xfffffffc00f08947 */ /* 0x004fea000383ffff */
[----:B------:R-:W-:Y:S05]  /*9750*/  BRA `(.L_x_184) ;  /* 0xffffffa000447947 */ /* 0x000fea000383ffff */
.L_x_62:
[----:B------:R-:W-:-:S07]  /*9760*/  MOV R4, UR4 ;  /* 0x0000000400047c02 */ /* 0x000fce0008000f00 */
.L_x_185:
[----:B--2---:R2:W3:Y:S02]  /*9770*/  SYNCS.PHASECHK.TRANS64.TRYWAIT P1, [R4+URZ+0x188], R7 ;  /* 0x00018807040075a7 */ /* 0x0044e400080211ff */
[----:B---3--:R-:W-:Y:S05]  /*9780*/  @!P1 NANOSLEEP.SYNCS 0x989680 ;  /* 0x009896800000995d */ /* 0x008fea0003900000 */
[----:B------:R-:W3:Y:S02]  /*9790*/  @!P1 SYNCS.PHASECHK.TRANS64 P1, [R4+URZ+0x188], R7 ;  /* 0x00018807040095a7 */ /* 0x000ee400080210ff */
[----:B---3--:R-:W-:Y:S05]  /*97a0*/  @!P1 BRA `(.L_x_185) ;  /* 0xfffffffc00f09947 */ /* 0x008fea000383ffff */
[----:B------:R-:W-:Y:S05]  /*97b0*/  BRA `(.L_x_186) ;  /* 0xffffffa000b47947 */ /* 0x000fea000383ffff */
.L_x_63:
[----:B--2---:R-:W-:-:S07]  /*97c0*/  MOV R4, UR4 ;  /* 0x0000000400047c02 */ /* 0x004fce0008000f00 */
.L_x_187:
[----:B--2---:R2:W3:Y:S02]  /*97d0*/  SYNCS.PHASECHK.TRANS64.TRYWAIT P1, [R4+URZ+0x180], R5 ;  /* 0x00018005040075a7 */ /* 0x0044e400080211ff */
[----:B---3--:R-:W-:Y:S05]  /*97e0*/  @!P1 NANOSLEEP.SYNCS 0x989680 ;  /* 0x009896800000995d */ /* 0x008fea0003900000 */
[----:B------:R-:W3:Y:S02]  /*97f0*/  @!P1 SYNCS.PHASECHK.TRANS64 P1, [R4+URZ+0x180], R5 ;  /* 0x00018005040095a7 */ /* 0x000ee400080210ff */
[----:B---3--:R-:W-:Y:S05]  /*9800*/  @!P1 BRA `(.L_x_187) ;  /* 0xfffffffc00f09947 */ /* 0x008fea000383ffff */
[----:B------:R-:W-:Y:S05]  /*9810*/  BRA `(.L_x_188) ;  /* 0xffffffa000bc7947 */ /* 0x000fea000383ffff */
.L_x_73:
[----:B--2---:R-:W-:-:S04]  /*9820*/  MOV R5, UR5 ;  /* 0x0000000500057c02 */ /* 0x004fc80008000f00 */
[----:B------:R2:W3:Y:S03]  /*9830*/  SYNCS.PHASECHK.TRANS64.TRYWAIT P0, [R5+URZ+0x8], R6 ;  /* 0x00000806050075a7 */ /* 0x0004e600080011ff */
[----:B---3--:R-:W-:Y:S05]  /*9840*/  @!P0 NANOSLEEP.SYNCS 0x989680 ;  /* 0x009896800000895d */ /* 0x008fea0003900000 */
[----:B------:R-:W3:Y:S02]  /*9850*/  @!P0 SYNCS.PHASECHK.TRANS64 P0, [R5+URZ+0x8], R6 ;  /* 0x00000806050085a7 */ /* 0x000ee400080010ff */
[----:B---3--:R-:W-:Y:S05]  /*9860*/  @!P0 BRA `(.L_x_73) ;  /* 0xfffffffc00ec8947 */ /* 0x008fea000383ffff */
[----:B------:R-:W-:Y:S05]  /*9870*/  BRA `(.L_x_72) ;  /* 0xffffffa400887947 */ /* 0x000fea000383ffff */
.L_x_75:
[----:B------:R-:W-:Y:S01]  /*9880*/  BSSY B0, `(.L_x_189) ;  /* 0x0000006000007945 */ /* 0x000fe20003800000 */
[----:B------:R-:W-:-:S07]  /*9890*/  MOV R15, 0xffffffff ;  /* 0xffffffff000f7802 */ /* 0x000fce0000000f00 */
[----:B-12--5:R-:W-:Y:S05]  /*98a0*/  WARPSYNC.COLLECTIVE R15, `(.L_x_190) ;  /* 0x000000000f0c7348 */ /* 0x026fea0003c00000 */
[----:B------:R-:W-:Y:S02]  /*98b0*/  ELECT P6, UR79, PT ;  /* 0x00000000004f782f */ /* 0x000fe400038c0000 */
[----:B------:R-:W-:Y:S01]  /*98c0*/  MOV R14, UR79 ;  /* 0x0000004f000e7c02 */ /* 0x000fe20008000f00 */
[----:B-12--5:R-:W-:Y:S10]  /*98d0*/  ENDCOLLECTIVE ;  /* 0x000000000000791b */ /* 0x026ff40003800000 */
.L_x_190:
[----:B------:R-:W-:Y:S05]  /*98e0*/  BSYNC B0 ;  /* 0x0000000000007941 */ /* 0x000fea0003800000 */
.L_x_189:
[----:B------:R-:W-:Y:S05]  /*98f0*/  BRA `(.L_x_191) ;  /* 0xffffffa400b87947 */ /* 0x000fea000383ffff */
.L_x_77:
[----:B--2---:R-:W-:-:S04]  /*9900*/  MOV R3, UR5 ;  /* 0x0000000500037c02 */ /* 0x004fc80008000f00 */
[----:B------:R2:W3:Y:S03]  /*9910*/  SYNCS.PHASECHK.TRANS64.TRYWAIT P0, [R3+URZ+0x8], R4 ;  /* 0x00000804030075a7 */ /* 0x0004e600080011ff */
[----:B---3--:R-:W-:Y:S05]  /*9920*/  @!P0 NANOSLEEP.SYNCS 0x989680 ;  /* 0x009896800000895d */ /* 0x008fea0003900000 */
[----:B------:R-:W3:Y:S02]  /*9930*/  @!P0 SYNCS.PHASECHK.TRANS64 P0, [R3+URZ+0x8], R4 ;  /* 0x00000804030085a7 */ /* 0x000ee400080010ff */
[----:B---3--:R-:W-:Y:S05]  /*9940*/  @!P0 BRA `(.L_x_77) ;  /* 0xfffffffc00ec8947 */ /* 0x008fea000383ffff */
[----:B------:R-:W-:Y:S05]  /*9950*/  BRA `(.L_x_76) ;  /* 0xffffffa400bc7947 */ /* 0x000fea000383ffff */
.L_x_78:
[----:B------:R-:W-:-:S07]  /*9960*/  MOV R4, UR17 ;  /* 0x0000001100047c02 */ /* 0x000fce0008000f00 */
.L_x_192:
[----:B-1----:R1:W2:Y:S02]  /*9970*/  SYNCS.PHASECHK.TRANS64.TRYWAIT P0, [R4+URZ+0x180], R5 ;  /* 0x00018005040075a7 */ /* 0x0022a400080011ff */
[----:B--2---:R-:W-:Y:S05]  /*9980*/  @!P0 NANOSLEEP.SYNCS 0x989680 ;  /* 0x009896800000895d */ /* 0x004fea0003900000 */
[----:B------:R-:W2:Y:S02]  /*9990*/  @!P0 SYNCS.PHASECHK.TRANS64 P0, [R4+URZ+0x180], R5 ;  /* 0x00018005040085a7 */ /* 0x000ea400080010ff */
[----:B--2---:R-:W-:Y:S05]  /*99a0*/  @!P0 BRA `(.L_x_192) ;  /* 0xfffffffc00f08947 */ /* 0x004fea000383ffff */
[----:B------:R-:W-:Y:S05]  /*99b0*/  BRA `(.L_x_193) ;  /* 0xffffffa800a47947 */ /* 0x000fea000383ffff */
.L_x_80:
[----:B------:R-:W-:-:S07]  /*99c0*/  MOV R4, UR22 ;  /* 0x0000001600047c02 */ /* 0x000fce0008000f00 */
.L_x_194:
[----:B-1----:R1:W2:Y:S02]  /*99d0*/  SYNCS.PHASECHK.TRANS64.TRYWAIT P0, [R4+URZ+0x1a0], R5 ;  /* 0x0001a005040075a7 */ /* 0x0022a400080011ff */
[----:B--2---:R-:W-:Y:S05]  /*99e0*/  @!P0 NANOSLEEP.SYNCS 0x989680 ;  /* 0x009896800000895d */ /* 0x004fea0003900000 */
[----:B------:R-:W2:Y:S02]  /*99f0*/  @!P0 SYNCS.PHASECHK.TRANS64 P0, [R4+URZ+0x1a0], R5 ;  /* 0x0001a005040085a7 */ /* 0x000ea400080010ff */
[----:B--2---:R-:W-:Y:S05]  /*9a00*/  @!P0 BRA `(.L_x_194) ;  /* 0xfffffffc00f08947 */ /* 0x004fea000383ffff */
[----:B------:R-:W-:Y:S05]  /*9a10*/  BRA `(.L_x_79) ;  /* 0xffffffa800c47947 */ /* 0x000fea000383ffff */
.L_x_84:
[----:B-1----:R-:W-:Y:S07]  /*9a20*/  MOV R4, UR10 ;  /* 0x0000000a00047c02 */ /* 0x002fee0008000f00 */
.L_x_195:
[----:B-1----:R1:W2:Y:S02]  /*9a30*/  SYNCS.PHASECHK.TRANS64.TRYWAIT P0, [R4+URZ], R7 ;  /* 0x00000007040075a7 */ /* 0x0022a400080011ff */
[----:B--2---:R-:W-:Y:S05]  /*9a40*/  @!P0 NANOSLEEP.SYNCS 0x989680 ;  /* 0x009896800000895d */ /* 0x004fea0003900000 */
[----:B------:R-:W2:Y:S02]  /*9a50*/  @!P0 SYNCS.PHASECHK.TRANS64 P0, [R4+URZ], R7 ;  /* 0x00000007040085a7 */ /* 0x000ea400080010ff */
[----:B--2---:R-:W-:Y:S05]  /*9a60*/  @!P0 BRA `(.L_x_195) ;  /* 0xfffffffc00f08947 */ /* 0x004fea000383ffff */
[----:B------:R-:W-:Y:S05]  /*9a70*/  BRA `(.L_x_83) ;  /* 0xffffffa800e87947 */ /* 0x000fea000383ffff */
.L_x_88:
[----:B--2---:R-:W-:-:S07]  /*9a80*/  MOV R0, UR4 ;  /* 0x0000000400007c02 */ /* 0x004fce0008000f00 */
.L_x_196:
[----:B-1----:R1:W2:Y:S02]  /*9a90*/  SYNCS.PHASECHK.TRANS64.TRYWAIT P0, [R0+URZ], R5 ;  /* 0x00000005000075a7 */ /* 0x0022a400080011ff */
[----:B--2---:R-:W-:Y:S05]  /*9aa0*/  @!P0 NANOSLEEP.SYNCS 0x989680 ;  /* 0x009896800000895d */ /* 0x004fea0003900000 */
[----:B------:R-:W2:Y:S02]  /*9ab0*/  @!P0 SYNCS.PHASECHK.TRANS64 P0, [R0+URZ], R5 ;  /* 0x00000005000085a7 */ /* 0x000ea400080010ff */
[----:B--2---:R-:W-:Y:S05]  /*9ac0*/  @!P0 BRA `(.L_x_196) ;  /* 0xfffffffc00f08947 */ /* 0x004fea000383ffff */
[----:B------:R-:W-:Y:S05]  /*9ad0*/  BRA `(.L_x_197) ;  /* 0xffffffac00c07947 */ /* 0x000fea000383ffff */
.L_x_91:
[----:B------:R-:W-:-:S07]  /*9ae0*/  MOV R0, UR17 ;  /* 0x0000001100007c02 */ /* 0x000fce0008000f00 */
.L_x_198:
[----:B-1----:R1:W2:Y:S02]  /*9af0*/  SYNCS.PHASECHK.TRANS64.TRYWAIT P1, [R0+URZ+0x1b0], R5 ;  /* 0x0001b005000075a7 */ /* 0x0022a400080211ff */
[----:B--2---:R-:W-:Y:S05]  /*9b00*/  @!P1 NANOSLEEP.SYNCS 0x989680 ;  /* 0x009896800000995d */ /* 0x004fea0003900000 */
[----:B------:R-:W2:Y:S02]  /*9b10*/  @!P1 SYNCS.PHASECHK.TRANS64 P1, [R0+URZ+0x1b0], R5 ;  /* 0x0001b005000095a7 */ /* 0x000ea400080210ff */
[----:B--2---:R-:W-:Y:S05]  /*9b20*/  @!P1 BRA `(.L_x_198) ;  /* 0xfffffffc00f09947 */ /* 0x004fea000383ffff */
[----:B------:R-:W-:Y:S05]  /*9b30*/  BRA `(.L_x_199) ;  /* 0xffffffb0000c7947 */ /* 0x000fea000383ffff */
.L_x_96:
[----:B------:R-:W-:Y:S07]  /*9b40*/  MOV R0, UR24 ;  /* 0x0000001800007c02 */ /* 0x000fee0008000f00 */
.L_x_200:
[----:B--2---:R2:W4:Y:S02]  /*9b50*/  SYNCS.PHASECHK.TRANS64.TRYWAIT P0, [R0+URZ+0x180], R5 ;  /* 0x00018005000075a7 */ /* 0x00452400080011ff */
[----:B----4-:R-:W-:Y:S05]  /*9b60*/  @!P0 NANOSLEEP.SYNCS 0x989680 ;  /* 0x009896800000895d */ /* 0x010fea0003900000 */
[----:B------:R-:W4:Y:S02]  /*9b70*/  @!P0 SYNCS.PHASECHK.TRANS64 P0, [R0+URZ+0x180], R5 ;  /* 0x00018005000085a7 */ /* 0x000f2400080010ff */
[----:B----4-:R-:W-:Y:S05]  /*9b80*/  @!P0 BRA `(.L_x_200) ;  /* 0xfffffffc00f08947 */ /* 0x010fea000383ffff */
[----:B------:R-:W-:Y:S05]  /*9b90*/  BRA `(.L_x_201) ;  /* 0xffffffb400447947 */ /* 0x000fea000383ffff */
.L_x_99:
[----:B------:R-:W-:Y:S07]  /*9ba0*/  MOV R0, UR24 ;  /* 0x0000001800007c02 */ /* 0x000fee0008000f00 */
.L_x_202:
[----:B--2---:R2:W4:Y:S02]  /*9bb0*/  SYNCS.PHASECHK.TRANS64.TRYWAIT P2, [R0+URZ+0x178], R13 ;  /* 0x0001780d000075a7 */ /* 0x00452400080411ff */
[----:B----4-:R-:W-:Y:S05]  /*9bc0*/  @!P2 NANOSLEEP.SYNCS 0x989680 ;  /* 0x009896800000a95d */ /* 0x010fea0003900000 */
[----:B------:R-:W4:Y:S02]  /*9bd0*/  @!P2 SYNCS.PHASECHK.TRANS64 P2, [R0+URZ+0x178], R13 ;  /* 0x0001780d0000a5a7 */ /* 0x000f2400080410ff */
[----:B----4-:R-:W-:Y:S05]  /*9be0*/  @!P2 BRA `(.L_x_202) ;  /* 0xfffffffc00f0a947 */ /* 0x010fea000383ffff */
[----:B------:R-:W-:Y:S05]  /*9bf0*/  BRA `(.L_x_98) ;  /* 0xffffffb800a47947 */ /* 0x000fea000383ffff */
.L_x_102:
[----:B------:R-:W-:Y:S07]  /*9c00*/  MOV R0, UR4 ;  /* 0x0000000400007c02 */ /* 0x000fee0008000f00 */
.L_x_203:
[----:B--2---:R2:W3:Y:S02]  /*9c10*/  SYNCS.PHASECHK.TRANS64.TRYWAIT P1, [R0+URZ+0x158], R13 ;  /* 0x0001580d000075a7 */ /* 0x0044e400080211ff */
[----:B---3--:R-:W-:Y:S05]  /*9c20*/  @!P1 NANOSLEEP.SYNCS 0x989680 ;  /* 0x009896800000995d */ /* 0x008fea0003900000 */
[----:B------:R-:W3:Y:S02]  /*9c30*/  @!P1 SYNCS.PHASECHK.TRANS64 P1, [R0+URZ+0x158], R13 ;  /* 0x0001580d000095a7 */ /* 0x000ee400080210ff */
[----:B---3--:R-:W-:Y:S05]  /*9c40*/  @!P1 BRA `(.L_x_203) ;  /* 0xfffffffc00f09947 */ /* 0x008fea000383ffff */
[----:B------:R-:W-:Y:S05]  /*9c50*/  BRA `(.L_x_204) ;  /* 0xffffffbc003c7947 */ /* 0x000fea000383ffff */
.L_x_103:
[----:B------:R-:W-:Y:S07]  /*9c60*/  MOV R5, UR5 ;  /* 0x0000000500057c02 */ /* 0x000fee0008000f00 */
.L_x_205:
[----:B--2---:R2:W3:Y:S02]  /*9c70*/  SYNCS.PHASECHK.TRANS64.TRYWAIT P0, [R5+URZ+0x158], R12 ;  /* 0x0001580c050075a7 */ /* 0x0044e400080011ff */
[----:B---3--:R-:W-:Y:S05]  /*9c80*/  @!P0 NANOSLEEP.SYNCS 0x989680 ;  /* 0x009896800000895d */ /* 0x008fea0003900000 */
[----:B------:R-:W3:Y:S02]  /*9c90*/  @!P0 SYNCS.PHASECHK.TRANS64 P0, [R5+URZ+0x158], R12 ;  /* 0x0001580c050085a7 */ /* 0x000ee400080010ff */
[----:B---3--:R-:W-:Y:S05]  /*9ca0*/  @!P0 BRA `(.L_x_205) ;  /* 0xfffffffc00f08947 */ /* 0x008fea000383ffff */
[----:B------:R-:W-:Y:S05]  /*9cb0*/  BRA `(.L_x_206) ;  /* 0xffffffbc00a47947 */ /* 0x000fea000383ffff */
.L_x_105:
[----:B------:R-:W-:-:S07]  /*9cc0*/  MOV R0, UR4 ;  /* 0x0000000400007c02 */ /* 0x000fce0008000f00 */
.L_x_207:
[----:B--2---:R2:W3:Y:S02]  /*9cd0*/  SYNCS.PHASECHK.TRANS64.TRYWAIT P0, [R0+URZ], R3 ;  /* 0x00000003000075a7 */ /* 0x0044e400080011ff */
[----:B---3--:R-:W-:Y:S05]  /*9ce0*/  @!P0 NANOSLEEP.SYNCS 0x989680 ;  /* 0x009896800000895d */ /* 0x008fea0003900000 */
[----:B------:R-:W3:Y:S02]  /*9cf0*/  @!P0 SYNCS.PHASECHK.TRANS64 P0, [R0+URZ], R3 ;  /* 0x00000003000085a7 */ /* 0x000ee400080010ff */
[----:B---3--:R-:W-:Y:S05]  /*9d00*/  @!P0 BRA `(.L_x_207) ;  /* 0xfffffffc00f08947 */ /* 0x008fea000383ffff */
[----:B------:R-:W-:Y:S05]  /*9d10*/  BRA `(.L_x_208) ;  /* 0xffffffc000287947 */ /* 0x000fea000383ffff */
.L_x_106:
[----:B------:R-:W-:-:S07]  /*9d20*/  MOV R0, UR5 ;  /* 0x0000000500007c02 */ /* 0x000fce0008000f00 */
.L_x_209:
[----:B--2---:R2:W3:Y:S02]  /*9d30*/  SYNCS.PHASECHK.TRANS64.TRYWAIT P0, [R0+URZ], R3 ;  /* 0x00000003000075a7 */ /* 0x0044e400080011ff */
[----:B---3--:R-:W-:Y:S05]  /*9d40*/  @!P0 NANOSLEEP.SYNCS 0x989680 ;  /* 0x009896800000895d */ /* 0x008fea0003900000 */
[----:B------:R-:W3:Y:S02]  /*9d50*/  @!P0 SYNCS.PHASECHK.TRANS64 P0, [R0+URZ], R3 ;  /* 0x00000003000085a7 */ /* 0x000ee400080010ff */
[----:B---3--:R-:W-:Y:S05]  /*9d60*/  @!P0 BRA `(.L_x_209) ;  /* 0xfffffffc00f08947 */ /* 0x008fea000383ffff */
[----:B------:R-:W-:Y:S05]  /*9d70*/  BRA `(.L_x_210) ;  /* 0xffffffc000347947 */ /* 0x000fea000383ffff */
.L_x_108:
[----:B------:R-:W-:Y:S07]  /*9d80*/  MOV R0, UR49 ;  /* 0x0000003100007c02 */ /* 0x000fee0008000f00 */
.L_x_211:
[----:B-1----:R1:W2:Y:S02]  /*9d90*/  SYNCS.PHASECHK.TRANS64.TRYWAIT P0, [R0+URZ+0x180], R3 ;  /* 0x00018003000075a7 */ /* 0x0022a400080011ff */
[----:B--2---:R-:W-:Y:S05]  /*9da0*/  @!P0 NANOSLEEP.SYNCS 0x989680 ;  /* 0x009896800000895d */ /* 0x004fea0003900000 */
[----:B------:R-:W2:Y:S02]  /*9db0*/  @!P0 SYNCS.PHASECHK.TRANS64 P0, [R0+URZ+0x180], R3 ;  /* 0x00018003000085a7 */ /* 0x000ea400080010ff */
[----:B--2---:R-:W-:Y:S05]  /*9dc0*/  @!P0 BRA `(.L_x_211) ;  /* 0xfffffffc00f08947 */ /* 0x004fea000383ffff */
[----:B------:R-:W-:Y:S05]  /*9dd0*/  BRA `(.L_x_212) ;  /* 0xffffffc400247947 */ /* 0x000fea000383ffff */
.L_x_118:
[----:B-1----:R1:W3:Y:S02]  /*9de0*/  SYNCS.PHASECHK.TRANS64.TRYWAIT P1, [R0+URZ+0x140], R5 ;  /* 0x00014005000075a7 */ /* 0x0022e400080211ff */
[----:B---3--:R-:W-:Y:S05]  /*9df0*/  @!P1 NANOSLEEP.SYNCS 0x989680 ;  /* 0x009896800000995d */ /* 0x008fea0003900000 */
[----:B------:R-:W3:Y:S02]  /*9e00*/  @!P1 SYNCS.PHASECHK.TRANS64 P1, [R0+URZ+0x140], R5 ;  /* 0x00014005000095a7 */ /* 0x000ee400080210ff */
[----:B---3--:R-:W-:Y:S05]  /*9e10*/  @!P1 BRA `(.L_x_118) ;  /* 0xfffffffc00f09947 */ /* 0x008fea000383ffff */
[----:B------:R-:W-:Y:S05]  /*9e20*/  BRA `(.L_x_117) ;  /* 0xffffffd400187947 */ /* 0x000fea000383ffff */
.L_x_120:
[----:B-1----:R1:W4:Y:S02]  /*9e30*/  SYNCS.PHASECHK.TRANS64.TRYWAIT P0, [R108+URZ+0x190], R3 ;  /* 0x000190036c0075a7 */ /* 0x00232400080011ff */
[----:B----4-:R-:W-:Y:S05]  /*9e40*/  @!P0 NANOSLEEP.SYNCS 0x989680 ;  /* 0x009896800000895d */ /* 0x010fea0003900000 */
[----:B------:R-:W4:Y:S02]  /*9e50*/  @!P0 SYNCS.PHASECHK.TRANS64 P0, [R108+URZ+0x190], R3 ;  /* 0x000190036c0085a7 */ /* 0x000f2400080010ff */
[----:B----4-:R-:W-:Y:S05]  /*9e60*/  @!P0 BRA `(.L_x_120) ;  /* 0xfffffffc00f08947 */ /* 0x010fea000383ffff */
[----:B------:R-:W-:Y:S05]  /*9e70*/  BRA `(.L_x_119) ;  /* 0xffffffd400507947 */ /* 0x000fea000383ffff */
.L_x_131:
[----:B--2---:R2:W4:Y:S02]  /*9e80*/  SYNCS.PHASECHK.TRANS64.TRYWAIT P0, [R3+URZ+0x140], R46 ;  /* 0x0001402e030075a7 */ /* 0x00452400080011ff */
[----:B----4-:R-:W-:Y:S05]  /*9e90*/  @!P0 NANOSLEEP.SYNCS 0x989680 ;  /* 0x009896800000895d */ /* 0x010fea0003900000 */
[----:B------:R-:W4:Y:S02]  /*9ea0*/  @!P0 SYNCS.PHASECHK.TRANS64 P0, [R3+URZ+0x140], R46 ;  /* 0x0001402e030085a7 */ /* 0x000f2400080010ff */
[----:B----4-:R-:W-:Y:S05]  /*9eb0*/  @!P0 BRA `(.L_x_131) ;  /* 0xfffffffc00f08947 */ /* 0x010fea000383ffff */
[----:B------:R-:W-:Y:S05]  /*9ec0*/  BRA `(.L_x_130) ;  /* 0xffffffe000447947 */ /* 0x000fea000383ffff */
        .weak           $__internal_0_$__cuda_sm10x_tcgen05_guardrail_trap_col_being_dealloced_not_returned_by_alloc
        .type           $__internal_0_$__cuda_sm10x_tcgen05_guardrail_trap_col_being_dealloced_not_returned_by_alloc,@function
        .size           $__internal_0_$__cuda_sm10x_tcgen05_guardrail_trap_col_being_dealloced_not_returned_by_alloc,($__internal_1_$__cuda_sm10x_tcgen05_guardrail_trap_phase_invalid_during_alloc - $__internal_0_$__cuda_sm10x_tcgen05_guardrail_trap_col_being_dealloced_not_returned_by_alloc)
$__internal_0_$__cuda_sm10x_tcgen05_guardrail_trap_col_being_dealloced_not_returned_by_alloc:
[----:B------:R-:W-:Y:S05]  /*9ed0*/  BPT.TRAP 0x1 ;  /* 0x000000040000795c */ /* 0x000fea0000300000 */
[----:B------:R-:W-:-:S04]  /*9ee0*/  HFMA2 R3, -RZ, RZ, 0, 0 ;  /* 0x00000000ff037431 */ /* 0x000fc800000001ff */
[----:B------:R-:W-:Y:S05]  /*9ef0*/  RET.REL.NODEC R2 `(_ZN7cutlass13device_kernelINS_4conv6kernel13ConvUniversalINS1_16ConvProblemShapeILNS1_8OperatorE1ELi2EEENS1_10collective14CollectiveConvINS1_47MainloopSm100TmaUmmaWarpSpecializedImplicitGemmILS5_1ELi20ELi2ELi1ELi2EN4cute5tupleIJNSA_1CILi2EEENSC_ILi1EEESE_EEEEENSB_IJNSC_ILi256EEENSC_ILi64EEENSB_IJNSC_ILi32EEEEEEEEENS_6half_tESM_NSA_8TiledMMAINSA_8MMA_AtomIJNSA_26SM100_MMA_F16BF16_2x1SM_SSISM_SM_fLi256ELi64ELNSA_4UMMA5MajorE0ELSR_1ELNSQ_7ScaleInE0ELSS_0EEEEEENSA_6LayoutINSB_IJSE_SE_SE_EEENSB_IJNSC_ILi0EEESX_SX_EEEEENSB_IJNSA_10UnderscoreES10_S10_EEEEENS7_6detail27Sm100ImplicitGemmTileTraitsINSA_25SM100_TMA_2SM_LOAD_IM2COLENSA_14ComposedLayoutINSA_7SwizzleILi2ELi4ELi3EEENSA_18smem_ptr_flag_bitsILi16EEENSV_INSB_IJNSC_ILi8EEESJ_EEENSB_IJSJ_SE_EEEEEEEvEENS14_INSA_18SM100_TMA_2SM_LOADENS16_IS18_S1A_NSV_INSB_IJSJ_S1B_EEENSB_IJSE_SJ_EEEEEEEvEEEENS_8epilogue10collective18CollectiveEpilogueINS1O_23Sm100TmaWarpSpecializedILi3ELi2ELi32ELb1ELb0EEEJNSB_IJNSC_ILi128EEESI_SK_EEENSB_IJNSV_IS1T_SE_EENSV_ISJ_SE_EEEEESM_NSB_IJNSB_IJlllEEESE_SX_EEESM_S1Z_NS1O_6fusion15FusionCallbacksIS1S_NS20_17LinearCombinationISM_fSM_fLNS_15FloatRoundStyleE2EEES1U_S1X_JEEENSA_5SM1004TMEM4LOAD26SM100_TMEM_LOAD_32dp32b32xENSA_20SM90_TMA_LOAD_IM2COLES1F_NSA_39AutoVectorizingCopyWithAssumedAlignmentILi128EEENSA_21SM90_TMA_STORE_IM2COLES1F_S2C_S2C_EEEvvEEEEvNT_6ParamsE) ;  /* 0xffffff6002407950 */ /* 0x000fea0003c3ffff */
        .weak           $__internal_1_$__cuda_sm10x_tcgen05_guardrail_trap_phase_invalid_during_alloc
        .type           $__internal_1_$__cuda_sm10x_tcgen05_guardrail_trap_phase_invalid_during_alloc,@function
        .size           $__internal_1_$__cuda_sm10x_tcgen05_guardrail_trap_phase_invalid_during_alloc,($__internal_2_$__cuda_sm10x_tcgen05_guardrail_trap_unallocated_columns_being_dealloced - $__internal_1_$__cuda_sm10x_tcgen05_guardrail_trap_phase_invalid_during_alloc)
$__internal_1_$__cuda_sm10x_tcgen05_guardrail_trap_phase_invalid_during_alloc:
[----:B------:R-:W-:Y:S05]  /*9f00*/  BPT.TRAP 0x1 ;  /* 0x000000040000795c */ /* 0x000fea0000300000 */
[----:B------:R-:W-:-:S04]  /*9f10*/  MOV R5, 0x0 ;  /* 0x0000000000057802 */ /* 0x000fc80000000f00 */
[----:B------:R-:W-:Y:S05]  /*9f20*/  RET.REL.NODEC R4 `(_ZN7cutlass13device_kernelINS_4conv6kernel13ConvUniversalINS1_16ConvProblemShapeILNS1_8OperatorE1ELi2EEENS1_10collective14CollectiveConvINS1_47MainloopSm100TmaUmmaWarpSpecializedImplicitGemmILS5_1ELi20ELi2ELi1ELi2EN4cute5tupleIJNSA_1CILi2EEENSC_ILi1EEESE_EEEEENSB_IJNSC_ILi256EEENSC_ILi64EEENSB_IJNSC_ILi32EEEEEEEEENS_6half_tESM_NSA_8TiledMMAINSA_8MMA_AtomIJNSA_26SM100_MMA_F16BF16_2x1SM_SSISM_SM_fLi256ELi64ELNSA_4UMMA5MajorE0ELSR_1ELNSQ_7ScaleInE0ELSS_0EEEEEENSA_6LayoutINSB_IJSE_SE_SE_EEENSB_IJNSC_ILi0EEESX_SX_EEEEENSB_IJNSA_10UnderscoreES10_S10_EEEEENS7_6detail27Sm100ImplicitGemmTileTraitsINSA_25SM100_TMA_2SM_LOAD_IM2COLENSA_14ComposedLayoutINSA_7SwizzleILi2ELi4ELi3EEENSA_18smem_ptr_flag_bitsILi16EEENSV_INSB_IJNSC_ILi8EEESJ_EEENSB_IJSJ_SE_EEEEEEEvEENS14_INSA_18SM100_TMA_2SM_LOADENS16_IS18_S1A_NSV_INSB_IJSJ_S1B_EEENSB_IJSE_SJ_EEEEEEEvEEEENS_8epilogue10collective18CollectiveEpilogueINS1O_23Sm100TmaWarpSpecializedILi3ELi2ELi32ELb1ELb0EEEJNSB_IJNSC_ILi128EEESI_SK_EEENSB_IJNSV_IS1T_SE_EENSV_ISJ_SE_EEEEESM_NSB_IJNSB_IJlllEEESE_SX_EEESM_S1Z_NS1O_6fusion15FusionCallbacksIS1S_NS20_17LinearCombinationISM_fSM_fLNS_15FloatRoundStyleE2EEES1U_S1X_JEEENSA_5SM1004TMEM4LOAD26SM100_TMEM_LOAD_32dp32b32xENSA_20SM90_TMA_LOAD_IM2COLES1F_NSA_39AutoVectorizingCopyWithAssumedAlignmentILi128EEENSA_21SM90_TMA_STORE_IM2COLES1F_S2C_S2C_EEEvvEEEEvNT_6ParamsE) ;  /* 0xffffff6004347950 */ /* 0x000fea0003c3ffff */
        .weak           $__internal_2_$__cuda_sm10x_tcgen05_guardrail_trap_unallocated_columns_being_dealloced
        .type           $__internal_2_$__cuda_sm10x_tcgen05_guardrail_trap_unallocated_columns_being_dealloced,@function
        .size           $__internal_2_$__cuda_sm10x_tcgen05_guardrail_trap_unallocated_columns_being_dealloced,(.L_x_214 - $__internal_2_$__cuda_sm10x_tcgen05_guardrail_trap_unallocated_columns_being_dealloced)
$__internal_2_$__cuda_sm10x_tcgen05_guardrail_trap_unallocated_columns_being_dealloced:
[----:B------:R-:W-:Y:S05]  /*9f30*/  BPT.TRAP 0x1 ;  /* 0x000000040000795c */ /* 0x000fea0000300000 */
[----:B------:R-:W-:-:S04]  /*9f40*/  HFMA2 R3, -RZ, RZ, 0, 0 ;  /* 0x00000000ff037431 */ /* 0x000fc800000001ff */
[----:B------:R-:W-:Y:S05]  /*9f50*/  RET.REL.NODEC R2 `(_ZN7cutlass13device_kernelINS_4conv6kernel13ConvUniversalINS1_16ConvProblemShapeILNS1_8OperatorE1ELi2EEENS1_10collective14CollectiveConvINS1_47MainloopSm100TmaUmmaWarpSpecializedImplicitGemmILS5_1ELi20ELi2ELi1ELi2EN4cute5tupleIJNSA_1CILi2EEENSC_ILi1EEESE_EEEEENSB_IJNSC_ILi256EEENSC_ILi64EEENSB_IJNSC_ILi32EEEEEEEEENS_6half_tESM_NSA_8TiledMMAINSA_8MMA_AtomIJNSA_26SM100_MMA_F16BF16_2x1SM_SSISM_SM_fLi256ELi64ELNSA_4UMMA5MajorE0ELSR_1ELNSQ_7ScaleInE0ELSS_0EEEEEENSA_6LayoutINSB_IJSE_SE_SE_EEENSB_IJNSC_ILi0EEESX_SX_EEEEENSB_IJNSA_10UnderscoreES10_S10_EEEEENS7_6detail27Sm100ImplicitGemmTileTraitsINSA_25SM100_TMA_2SM_LOAD_IM2COLENSA_14ComposedLayoutINSA_7SwizzleILi2ELi4ELi3EEENSA_18smem_ptr_flag_bitsILi16EEENSV_INSB_IJNSC_ILi8EEESJ_EEENSB_IJSJ_SE_EEEEEEEvEENS14_INSA_18SM100_TMA_2SM_LOADENS16_IS18_S1A_NSV_INSB_IJSJ_S1B_EEENSB_IJSE_SJ_EEEEEEEvEEEENS_8epilogue10collective18CollectiveEpilogueINS1O_23Sm100TmaWarpSpecializedILi3ELi2ELi32ELb1ELb0EEEJNSB_IJNSC_ILi128EEESI_SK_EEENSB_IJNSV_IS1T_SE_EENSV_ISJ_SE_EEEEESM_NSB_IJNSB_IJlllEEESE_SX_EEESM_S1Z_NS1O_6fusion15FusionCallbacksIS1S_NS20_17LinearCombinationISM_fSM_fLNS_15FloatRoundStyleE2EEES1U_S1X_JEEENSA_5SM1004TMEM4LOAD26SM100_TMEM_LOAD_32dp32b32xENSA_20SM90_TMA_LOAD_IM2COLES1F_NSA_39AutoVectorizingCopyWithAssumedAlignmentILi128EEENSA_21SM90_TMA_STORE_IM2COLES1F_S2C_S2C_EEEvvEEEEvNT_6ParamsE) ;  /* 0xffffff6002287950 */ /* 0x000fea0003c3ffff */
.L_x_213:
[----:B------:R-:W-:-:S00]  /*9f60*/  BRA `(.L_x_213) ;  /* 0xfffffffc00fc7947 */ /* 0x000fc0000383ffff */
[----:B------:R-:W-:-:S00]  /*9f70*/  NOP ;  /* 0x0000000000007918 */ /* 0x000fc00000000000 */
        /* <DEDUP_REMOVED lines=8> */
.L_x_214:


//--------------------- .nv.global.init           --------------------------
	.section	.nv.global.init,"aw",@progbits
.nv.global.init:
	.type		$str$29,@object
	.size		$str$29,($str$30 - $str$29)
$str$29:
        /*0000*/ 	.byte	0x28, 0x61, 0x64, 0x64, 0x72, 0x65, 0x73, 0x73, 0x20, 0x26, 0x20, 0x6d, 0x61, 0x73, 0x6b, 0x29
        /*0010*/ 	.byte	0x20, 0x3d, 0x3d, 0x20, 0x30, 0x00
	.type		$str$30,@object
	.size		$str$30,($str$28 - $str$30)
$str$30:
        /*0016*/ 	.byte	0x2f, 0x74, 0x6d, 0x70, 0x2f, 0x63, 0x75, 0x74, 0x6c, 0x61, 0x73, 0x73, 0x5f, 0x73, 0x77, 0x65
        /*0026*/ 	.byte	0x65, 0x70, 0x5f, 0x73, 0x72, 0x63, 0x2f, 0x69, 0x6e, 0x63, 0x6c, 0x75, 0x64, 0x65, 0x2f, 0x63
        /*0036*/ 	.byte	0x75, 0x74, 0x65, 0x2f, 0x70, 0x6f, 0x69, 0x6e, 0x74, 0x65, 0x72, 0x5f, 0x66, 0x6c, 0x61, 0x67
        /*0046*/ 	.byte	0x67, 0x65, 0x64, 0x2e, 0x68, 0x70, 0x70, 0x00
	.type		$str$28,@object
	.size		$str$28,($str$27 - $str$28)
$str$28:
        /*004e*/ 	.byte	0x2f, 0x74, 0x6d, 0x70, 0x2f, 0x63, 0x75, 0x74, 0x6c, 0x61, 0x73, 0x73, 0x5f, 0x73, 0x77, 0x65
        /*005e*/ 	.byte	0x65, 0x70, 0x5f, 0x73, 0x72, 0x63, 0x2f, 0x69, 0x6e, 0x63, 0x6c, 0x75, 0x64, 0x65, 0x2f, 0x63
        /*006e*/ 	.byte	0x75, 0x74, 0x65, 0x2f, 0x61, 0x74, 0x6f, 0x6d, 0x2f, 0x63, 0x6f, 0x70, 0x79, 0x5f, 0x74, 0x72
        /*007e*/ 	.byte	0x61, 0x69, 0x74, 0x73, 0x5f, 0x73, 0x6d, 0x31, 0x30, 0x30, 0x2e, 0x68, 0x70, 0x70, 0x00
	.type		$str$27,@object
	.size		$str$27,(__unnamed_1 - $str$27)
$str$27:
        /*008d*/ 	.byte	0x28, 0x28, 0x75, 0x69, 0x6e, 0x74, 0x33, 0x32, 0x5f, 0x74, 0x28, 0x74, 0x68, 0x72, 0x65, 0x61
        /*009d*/ 	.byte	0x64, 0x49, 0x64, 0x78, 0x2e, 0x78, 0x29, 0x20, 0x2f, 0x20, 0x33, 0x32, 0x29, 0x20, 0x25, 0x20
        /*00ad*/ 	.byte	0x34, 0x29, 0x20, 0x3d, 0x3d, 0x20, 0x28, 0x28, 0x28, 0x74, 0x6d, 0x65, 0x6d, 0x5f, 0x61, 0x64
        /*00bd*/ 	.byte	0x64, 0x72, 0x20, 0x3e, 0x3e, 0x20, 0x31, 0x36, 0x29, 0x20, 0x2f, 0x20, 0x33, 0x32, 0x29, 0x20
        /*00cd*/ 	.byte	0x25, 0x20, 0x34, 0x29, 0x00
	.type		__unnamed_1,@object
	.size		__unnamed_1,(__unnamed_2 - __unnamed_1)
__unnamed_1:
        /*00d2*/ 	.byte	0x61, 0x75, 0x74, 0x6f, 0x20, 0x63, 0x75, 0x74, 0x65, 0x3a, 0x3a, 0x61, 0x73, 0x5f, 0x70, 0x6f
        /* <DEDUP_REMOVED lines=24> */
        /*0262*/ 	.byte	0x3e, 0x3e, 0x3e, 0x3e, 0x5d, 0x00
	.type		__unnamed_2,@object
	.size		__unnamed_2,(.L_2 - __unnamed_2)
__unnamed_2:
        /* <DEDUP_REMOVED lines=42> */
        /*0508*/ 	.byte	0x3e, 0x3e, 0x5d, 0x00
.L_2:


//--------------------- .nv.shared._ZN7cutlass13device_kernelINS_4conv6kernel13ConvUniversalINS1_16ConvProblemShapeILNS1_8OperatorE1ELi2EEENS1_10collective14CollectiveConvINS1_47MainloopSm100TmaUmmaWarpSpecializedImplicitGemmILS5_1ELi20ELi2ELi1ELi2EN4cute5tupleIJNSA_1CILi2EEENSC_ILi1EEESE_EEEEENSB_IJNSC_ILi256EEENSC_ILi64EEENSB_IJNSC_ILi32EEEEEEEEENS_6half_tESM_NSA_8TiledMMAINSA_8MMA_AtomIJNSA_26SM100_MMA_F16BF16_2x1SM_SSISM_SM_fLi256ELi64ELNSA_4UMMA5MajorE0ELSR_1ELNSQ_7ScaleInE0ELSS_0EEEEEENSA_6LayoutINSB_IJSE_SE_SE_EEENSB_IJNSC_ILi0EEESX_SX_EEEEENSB_IJNSA_10UnderscoreES10_S10_EEEEENS7_6detail27Sm100ImplicitGemmTileTraitsINSA_25SM100_TMA_2SM_LOAD_IM2COLENSA_14ComposedLayoutINSA_7SwizzleILi2ELi4ELi3EEENSA_18smem_ptr_flag_bitsILi16EEENSV_INSB_IJNSC_ILi8EEESJ_EEENSB_IJSJ_SE_EEEEEEEvEENS14_INSA_18SM100_TMA_2SM_LOADENS16_IS18_S1A_NSV_INSB_IJSJ_S1B_EEENSB_IJSE_SJ_EEEEEEEvEEEENS_8epilogue10collective18CollectiveEpilogueINS1O_23Sm100TmaWarpSpecializedILi3ELi2ELi32ELb1ELb0EEEJNSB_IJNSC_ILi128EEESI_SK_EEENSB_IJNSV_IS1T_SE_EENSV_ISJ_SE_EEEEESM_NSB_IJNSB_IJlllEEESE_SX_EEESM_S1Z_NS1O_6fusion15FusionCallbacksIS1S_NS20_17LinearCombinationISM_fSM_fLNS_15FloatRoundStyleE2EEES1U_S1X_JEEENSA_5SM1004TMEM4LOAD26SM100_TMEM_LOAD_32dp32b32xENSA_20SM90_TMA_LOAD_IM2COLES1F_NSA_39AutoVectorizingCopyWithAssumedAlignmentILi128EEENSA_21SM90_TMA_STORE_IM2COLES1F_S2C_S2C_EEEvvEEEEvNT_6ParamsE --------------------------
	.section	.nv.shared._ZN7cutlass13device_kernelINS_4conv6kernel13ConvUniversalINS1_16ConvProblemShapeILNS1_8OperatorE1ELi2EEENS1_10collective14CollectiveConvINS1_47MainloopSm100TmaUmmaWarpSpecializedImplicitGemmILS5_1ELi20ELi2ELi1ELi2EN4cute5tupleIJNSA_1CILi2EEENSC_ILi1EEESE_EEEEENSB_IJNSC_ILi256EEENSC_ILi64EEENSB_IJNSC_ILi32EEEEEEEEENS_6half_tESM_NSA_8TiledMMAINSA_8MMA_AtomIJNSA_26SM100_MMA_F16BF16_2x1SM_SSISM_SM_fLi256ELi64ELNSA_4UMMA5MajorE0ELSR_1ELNSQ_7ScaleInE0ELSS_0EEEEEENSA_6LayoutINSB_IJSE_SE_SE_EEENSB_IJNSC_ILi0EEESX_SX_EEEEENSB_IJNSA_10UnderscoreES10_S10_EEEEENS7_6detail27Sm100ImplicitGemmTileTraitsINSA_25SM100_TMA_2SM_LOAD_IM2COLENSA_14ComposedLayoutINSA_7SwizzleILi2ELi4ELi3EEENSA_18smem_ptr_flag_bitsILi16EEENSV_INSB_IJNSC_ILi8EEESJ_EEENSB_IJSJ_SE_EEEEEEEvEENS14_INSA_18SM100_TMA_2SM_LOADENS16_IS18_S1A_NSV_INSB_IJSJ_S1B_EEENSB_IJSE_SJ_EEEEEEEvEEEENS_8epilogue10collective18CollectiveEpilogueINS1O_23Sm100TmaWarpSpecializedILi3ELi2ELi32ELb1ELb0EEEJNSB_IJNSC_ILi128EEESI_SK_EEENSB_IJNSV_IS1T_SE_EENSV_ISJ_SE_EEEEESM_NSB_IJNSB_IJlllEEESE_SX_EEESM_S1Z_NS1O_6fusion15FusionCallbacksIS1S_NS20_17LinearCombinationISM_fSM_fLNS_15FloatRoundStyleE2EEES1U_S1X_JEEENSA_5SM1004TMEM4LOAD26SM100_TMEM_LOAD_32dp32b32xENSA_20SM90_TMA_LOAD_IM2COLES1F_NSA_39AutoVectorizingCopyWithAssumedAlignmentILi128EEENSA_21SM90_TMA_STORE_IM2COLES1F_S2C_S2C_EEEvvEEEEvNT_6ParamsE,"aw",@nobits
	.sectionflags	@""
	.align	16
	.zero		1024


//--------------------- .nv.shared.reserved.0     --------------------------
	.section	.nv.shared.reserved.0,"aw",@nobits
	.weak		__nv_reservedSMEM_offset_0_alias
	.size		__nv_reservedSMEM_offset_0_alias, 0, 64
	.other		__nv_reservedSMEM_offset_0_alias,@"STO_CUDA_RESERVED_SHARED STV_DEFAULT"
__nv_reservedSMEM_offset_0_alias:
	.zero		0
.nv.shared.reserved.0:
	.zero		64
	.weak		__nv_reservedSMEM_tcgen05_partition
	.type		__nv_reservedSMEM_tcgen05_partition,@object
	.size		__nv_reservedSMEM_tcgen05_partition,(.L_0 - __nv_reservedSMEM_tcgen05_partition)
__nv_reservedSMEM_tcgen05_partition:
	.zero		32
.L_0:


//--------------------- .nv.global                --------------------------
	.section	.nv.global,"aw",@nobits
.nv.global:
	.type		_ZN39_INTERNAL_059f0e94_4_k_cu_261e476c_27934cute1_E,@object
	.size		_ZN39_INTERNAL_059f0e94_4_k_cu_261e476c_27934cute1_E,(_ZN39_INTERNAL_059f0e94_4_k_cu_261e476c_27934cuda3std3__45__cpo6cbeginE - _ZN39_INTERNAL_059f0e94_4_k_cu_261e476c_27934cute1_E)
_ZN39_INTERNAL_059f0e94_4_k_cu_261e476c_27934cute1_E:
	.zero		1
	.type		_ZN39_INTERNAL_059f0e94_4_k_cu_261e476c_27934cuda3std3__45__cpo6cbeginE,@object
	.size		_ZN39_INTERNAL_059f0e94_4_k_cu_261e476c_27934cuda3std3__45__cpo6cbeginE,(_ZN39_INTERNAL_059f0e94_4_k_cu_261e476c_27934cuda3std3__48in_placeE - _ZN39_INTERNAL_059f0e94_4_k_cu_261e476c_27934cuda3std3__45__cpo6cbeginE)
_ZN39_INTERNAL_059f0e94_4_k_cu_261e476c_27934cuda3std3__45__cpo6cbeginE:
	.zero		1
	.type		_ZN39_INTERNAL_059f0e94_4_k_cu_261e476c_27934cuda3std3__48in_placeE,@object
	.size		_ZN39_INTERNAL_059f0e94_4_k_cu_261e476c_27934cuda3std3__48in_placeE,(_ZN39_INTERNAL_059f0e94_4_k_cu_261e476c_27934cuda3std6ranges3__45__cpo9iter_moveE - _ZN39_INTERNAL_059f0e94_4_k_cu_261e476c_27934cuda3std3__48in_placeE)
_ZN39_INTERNAL_059f0e94_4_k_cu_261e476c_27934cuda3std3__48in_placeE:
	.zero		1
	.type		_ZN39_INTERNAL_059f0e94_4_k_cu_261e476c_27934cuda3std6ranges3__45__cpo9iter_moveE,@object
	.size		_ZN39_INTERNAL_059f0e94_4_k_cu_261e476c_27934cuda3std6ranges3__45__cpo9iter_moveE,(_ZN39_INTERNAL_059f0e94_4_k_cu_261e476c_27934cuda3std3__45__cpo5beginE - _ZN39_INTERNAL_059f0e94_4_k_cu_261e476c_27934cuda3std6ranges3__45__cpo9iter_moveE)
_ZN39_INTERNAL_059f0e94_4_k_cu_261e476c_27934cuda3std6ranges3__45__cpo9iter_moveE:
	.zero		1
	.type		_ZN39_INTERNAL_059f0e94_4_k_cu_261e476c_27934cuda3std3__45__cpo5beginE,@object
	.size		_ZN39_INTERNAL_059f0e94_4_k_cu_261e476c_27934cuda3std3__45__cpo5beginE,(_ZN39_INTERNAL_059f0e94_4_k_cu_261e476c_27934cuda3std3__441_GLOBAL__N__059f0e94_4_k_cu_261e476c_27936ignoreE - _ZN39_INTERNAL_059f0e94_4_k_cu_261e476c_27934cuda3std3__45__cpo5beginE)
_ZN39_INTERNAL_059f0e94_4_k_cu_261e476c_27934cuda3std3__45__cpo5beginE:
	.zero		1
	.type		_ZN39_INTERNAL_059f0e94_4_k_cu_261e476c_27934cuda3std3__441_GLOBAL__N__059f0e94_4_k_cu_261e476c_27936ignoreE,@object
	.size		_ZN39_INTERNAL_059f0e94_4_k_cu_261e476c_27934cuda3std3__441_GLOBAL__N__059f0e94_4_k_cu_261e476c_27936ignoreE,(_ZN39_INTERNAL_059f0e94_4_k_cu_261e476c_27934cute7productE - _ZN39_INTERNAL_059f0e94_4_k_cu_261e476c_27934cuda3std3__441_GLOBAL__N__059f0e94_4_k_cu_261e476c_27936ignoreE)
_ZN39_INTERNAL_059f0e94_4_k_cu_261e476c_27934cuda3std3__441_GLOBAL__N__059f0e94_4_k_cu_261e476c_27936ignoreE:
	.zero		1
	.type		_ZN39_INTERNAL_059f0e94_4_k_cu_261e476c_27934cute7productE,@object
	.size		_ZN39_INTERNAL_059f0e94_4_k_cu_261e476c_27934cute7productE,(_ZN39_INTERNAL_059f0e94_4_k_cu_261e476c_27934cuda3std3__45__cpo3endE - _ZN39_INTERNAL_059f0e94_4_k_cu_261e476c_27934cute7productE)
_ZN39_INTERNAL_059f0e94_4_k_cu_261e476c_27934cute7productE:
	.zero		1
	.type		_ZN39_INTERNAL_059f0e94_4_k_cu_261e476c_27934cuda3std3__45__cpo3endE,@object
	.size		_ZN39_INTERNAL_059f0e94_4_k_cu_261e476c_27934cuda3std3__45__cpo3endE,(_ZN39_INTERNAL_059f0e94_4_k_cu_261e476c_27934cuda3std3__419piecewise_constructE - _ZN39_INTERNAL_059f0e94_4_k_cu_261e476c_27934cuda3std3__45__cpo3endE)
_ZN39_INTERNAL_059f0e94_4_k_cu_261e476c_27934cuda3std3__45__cpo3endE:
	.zero		1
	.type		_ZN39_INTERNAL_059f0e94_4_k_cu_261e476c_27934cuda3std3__419piecewise_constructE,@object
	.size		_ZN39_INTERNAL_059f0e94_4_k_cu_261e476c_27934cuda3std3__419piecewise_constructE,(_ZN39_INTERNAL_059f0e94_4_k_cu_261e476c_27934cuda3std3__45__cpo4cendE - _ZN39_INTERNAL_059f0e94_4_k_cu_261e476c_27934cuda3std3__419piecewise_constructE)
_ZN39_INTERNAL_059f0e94_4_k_cu_261e476c_27934cuda3std3__419piecewise_constructE:
	.zero		1
	.type		_ZN39_INTERNAL_059f0e94_4_k_cu_261e476c_27934cuda3std3__45__cpo4cendE,@object
	.size		_ZN39_INTERNAL_059f0e94_4_k_cu_261e476c_27934cuda3std3__45__cpo4cendE,(_ZN39_INTERNAL_059f0e94_4_k_cu_261e476c_27934cuda3std6ranges3__45__cpo4swapE - _ZN39_INTERNAL_059f0e94_4_k_cu_261e476c_27934cuda3std3__45__cpo4cendE)
_ZN39_INTERNAL_059f0e94_4_k_cu_261e476c_27934cuda3std3__45__cpo4cendE:
	.zero		1
	.type		_ZN39_INTERNAL_059f0e94_4_k_cu_261e476c_27934cuda3std6ranges3__45__cpo4swapE,@object
	.size		_ZN39_INTERNAL_059f0e94_4_k_cu_261e476c_27934cuda3std6ranges3__45__cpo4swapE,(.L_10 - _ZN39_INTERNAL_059f0e94_4_k_cu_261e476c_27934cuda3std6ranges3__45__cpo4swapE)
_ZN39_INTERNAL_059f0e94_4_k_cu_261e476c_27934cuda3std6ranges3__45__cpo4swapE:
	.zero		1
.L_10:


//--------------------- .nv.constant0._ZN7cutlass13device_kernelINS_4conv6kernel13ConvUniversalINS1_16ConvProblemShapeILNS1_8OperatorE1ELi2EEENS1_10collective14CollectiveConvINS1_47MainloopSm100TmaUmmaWarpSpecializedImplicitGemmILS5_1ELi20ELi2ELi1ELi2EN4cute5tupleIJNSA_1CILi2EEENSC_ILi1EEESE_EEEEENSB_IJNSC_ILi256EEENSC_ILi64EEENSB_IJNSC_ILi32EEEEEEEEENS_6half_tESM_NSA_8TiledMMAINSA_8MMA_AtomIJNSA_26SM100_MMA_F16BF16_2x1SM_SSISM_SM_fLi256ELi64ELNSA_4UMMA5MajorE0ELSR_1ELNSQ_7ScaleInE0ELSS_0EEEEEENSA_6LayoutINSB_IJSE_SE_SE_EEENSB_IJNSC_ILi0EEESX_SX_EEEEENSB_IJNSA_10UnderscoreES10_S10_EEEEENS7_6detail27Sm100ImplicitGemmTileTraitsINSA_25SM100_TMA_2SM_LOAD_IM2COLENSA_14ComposedLayoutINSA_7SwizzleILi2ELi4ELi3EEENSA_18smem_ptr_flag_bitsILi16EEENSV_INSB_IJNSC_ILi8EEESJ_EEENSB_IJSJ_SE_EEEEEEEvEENS14_INSA_18SM100_TMA_2SM_LOADENS16_IS18_S1A_NSV_INSB_IJSJ_S1B_EEENSB_IJSE_SJ_EEEEEEEvEEEENS_8epilogue10collective18CollectiveEpilogueINS1O_23Sm100TmaWarpSpecializedILi3ELi2ELi32ELb1ELb0EEEJNSB_IJNSC_ILi128EEESI_SK_EEENSB_IJNSV_IS1T_SE_EENSV_ISJ_SE_EEEEESM_NSB_IJNSB_IJlllEEESE_SX_EEESM_S1Z_NS1O_6fusion15FusionCallbacksIS1S_NS20_17LinearCombinationISM_fSM_fLNS_15FloatRoundStyleE2EEES1U_S1X_JEEENSA_5SM1004TMEM4LOAD26SM100_TMEM_LOAD_32dp32b32xENSA_20SM90_TMA_LOAD_IM2COLES1F_NSA_39AutoVectorizingCopyWithAssumedAlignmentILi128EEENSA_21SM90_TMA_STORE_IM2COLES1F_S2C_S2C_EEEvvEEEEvNT_6ParamsE --------------------------
	.section	.nv.constant0._ZN7cutlass13device_kernelINS_4conv6kernel13ConvUniversalINS1_16ConvProblemShapeILNS1_8OperatorE1ELi2EEENS1_10collective14CollectiveConvINS1_47MainloopSm100TmaUmmaWarpSpecializedImplicitGemmILS5_1ELi20ELi2ELi1ELi2EN4cute5tupleIJNSA_1CILi2EEENSC_ILi1EEESE_EEEEENSB_IJNSC_ILi256EEENSC_ILi64EEENSB_IJNSC_ILi32EEEEEEEEENS_6half_tESM_NSA_8TiledMMAINSA_8MMA_AtomIJNSA_26SM100_MMA_F16BF16_2x1SM_SSISM_SM_fLi256ELi64ELNSA_4UMMA5MajorE0ELSR_1ELNSQ_7ScaleInE0ELSS_0EEEEEENSA_6LayoutINSB_IJSE_SE_SE_EEENSB_IJNSC_ILi0EEESX_SX_EEEEENSB_IJNSA_10UnderscoreES10_S10_EEEEENS7_6detail27Sm100ImplicitGemmTileTraitsINSA_25SM100_TMA_2SM_LOAD_IM2COLENSA_14ComposedLayoutINSA_7SwizzleILi2ELi4ELi3EEENSA_18smem_ptr_flag_bitsILi16EEENSV_INSB_IJNSC_ILi8EEESJ_EEENSB_IJSJ_SE_EEEEEEEvEENS14_INSA_18SM100_TMA_2SM_LOADENS16_IS18_S1A_NSV_INSB_IJSJ_S1B_EEENSB_IJSE_SJ_EEEEEEEvEEEENS_8epilogue10collective18CollectiveEpilogueINS1O_23Sm100TmaWarpSpecializedILi3ELi2ELi32ELb1ELb0EEEJNSB_IJNSC_ILi128EEESI_SK_EEENSB_IJNSV_IS1T_SE_EENSV_ISJ_SE_EEEEESM_NSB_IJNSB_IJlllEEESE_SX_EEESM_S1Z_NS1O_6fusion15FusionCallbacksIS1S_NS20_17LinearCombinationISM_fSM_fLNS_15FloatRoundStyleE2EEES1U_S1X_JEEENSA_5SM1004TMEM4LOAD26SM100_TMEM_LOAD_32dp32b32xENSA_20SM90_TMA_LOAD_IM2COLES1F_NSA_39AutoVectorizingCopyWithAssumedAlignmentILi128EEENSA_21SM90_TMA_STORE_IM2COLES1F_S2C_S2C_EEEvvEEEEvNT_6ParamsE,"a",@progbits
	.sectionflags	@""
	.align	4
.nv.constant0._ZN7cutlass13device_kernelINS_4conv6kernel13ConvUniversalINS1_16ConvProblemShapeILNS1_8OperatorE1ELi2EEENS1_10collective14CollectiveConvINS1_47MainloopSm100TmaUmmaWarpSpecializedImplicitGemmILS5_1ELi20ELi2ELi1ELi2EN4cute5tupleIJNSA_1CILi2EEENSC_ILi1EEESE_EEEEENSB_IJNSC_ILi256EEENSC_ILi64EEENSB_IJNSC_ILi32EEEEEEEEENS_6half_tESM_NSA_8TiledMMAINSA_8MMA_AtomIJNSA_26SM100_MMA_F16BF16_2x1SM_SSISM_SM_fLi256ELi64ELNSA_4UMMA5MajorE0ELSR_1ELNSQ_7ScaleInE0ELSS_0EEEEEENSA_6LayoutINSB_IJSE_SE_SE_EEENSB_IJNSC_ILi0EEESX_SX_EEEEENSB_IJNSA_10UnderscoreES10_S10_EEEEENS7_6detail27Sm100ImplicitGemmTileTraitsINSA_25SM100_TMA_2SM_LOAD_IM2COLENSA_14ComposedLayoutINSA_7SwizzleILi2ELi4ELi3EEENSA_18smem_ptr_flag_bitsILi16EEENSV_INSB_IJNSC_ILi8EEESJ_EEENSB_IJSJ_SE_EEEEEEEvEENS14_INSA_18SM100_TMA_2SM_LOADENS16_IS18_S1A_NSV_INSB_IJSJ_S1B_EEENSB_IJSE_SJ_EEEEEEEvEEEENS_8epilogue10collective18CollectiveEpilogueINS1O_23Sm100TmaWarpSpecializedILi3ELi2ELi32ELb1ELb0EEEJNSB_IJNSC_ILi128EEESI_SK_EEENSB_IJNSV_IS1T_SE_EENSV_ISJ_SE_EEEEESM_NSB_IJNSB_IJlllEEESE_SX_EEESM_S1Z_NS1O_6fusion15FusionCallbacksIS1S_NS20_17LinearCombinationISM_fSM_fLNS_15FloatRoundStyleE2EEES1U_S1X_JEEENSA_5SM1004TMEM4LOAD26SM100_TMEM_LOAD_32dp32b32xENSA_20SM90_TMA_LOAD_IM2COLES1F_NSA_39AutoVectorizingCopyWithAssumedAlignmentILi128EEENSA_21SM90_TMA_STORE_IM2COLES1F_S2C_S2C_EEEvvEEEEvNT_6ParamsE:
	.zero		2944


//--------------------- SYMBOLS --------------------------

	.type		.nv.reservedSmem.offset0,@object
	.size		.nv.reservedSmem.offset0,0x4
	.type		.nv.reservedSmem.cap,@object
	.size		.nv.reservedSmem.cap,0x4
	.type		__assertfail,@function
